//
// Generated by NVIDIA NVVM Compiler
//
// Compiler Build ID: CL-36424714
// Cuda compilation tools, release 13.0, V13.0.88
// Based on NVVM 20.0.0
//

.version 9.0
.target sm_100
.address_size 64

	// .globl	settle_constraints

.visible .entry settle_constraints(
	.param .u64 .ptr .align 1 settle_constraints_param_0,
	.param .u64 .ptr .align 1 settle_constraints_param_1,
	.param .u64 .ptr .align 1 settle_constraints_param_2,
	.param .u32 settle_constraints_param_3,
	.param .f32 settle_constraints_param_4,
	.param .f32 settle_constraints_param_5,
	.param .f32 settle_constraints_param_6,
	.param .f32 settle_constraints_param_7,
	.param .f32 settle_constraints_param_8,
	.param .f32 settle_constraints_param_9,
	.param .f32 settle_constraints_param_10
)
{
	.reg .pred 	%p<2>;
	.reg .b32 	%r<13>;
	.reg .b32 	%f<59>;
	.reg .b64 	%rd<19>;

	ld.param.u64 	%rd2, [settle_constraints_param_1];
	ld.param.u64 	%rd3, [settle_constraints_param_2];
	ld.param.u32 	%r2, [settle_constraints_param_3];
	ld.param.f32 	%f1, [settle_constraints_param_4];
	ld.param.f32 	%f2, [settle_constraints_param_5];
	mov.u32 	%r3, %ctaid.x;
	mov.u32 	%r4, %ntid.x;
	mov.u32 	%r5, %tid.x;
	mad.lo.s32 	%r1, %r3, %r4, %r5;
	setp.ge.s32 	%p1, %r1, %r2;
	@%p1 bra 	$L__BB0_2;
	ld.param.u64 	%rd18, [settle_constraints_param_0];
	cvta.to.global.u64 	%rd4, %rd3;
	cvta.to.global.u64 	%rd5, %rd2;
	cvta.to.global.u64 	%rd6, %rd18;
	mul.lo.s32 	%r6, %r1, 3;
	mul.wide.s32 	%rd7, %r6, 4;
	add.s64 	%rd8, %rd4, %rd7;
	ld.global.nc.u32 	%r7, [%rd8];
	ld.global.nc.u32 	%r8, [%rd8+4];
	ld.global.nc.u32 	%r9, [%rd8+8];
	mul.lo.s32 	%r10, %r7, 3;
	mul.wide.s32 	%rd9, %r10, 4;
	add.s64 	%rd10, %rd5, %rd9;
	ld.global.nc.f32 	%f3, [%rd10];
	ld.global.nc.f32 	%f4, [%rd10+4];
	ld.global.nc.f32 	%f5, [%rd10+8];
	mul.lo.s32 	%r11, %r8, 3;
	mul.wide.s32 	%rd11, %r11, 4;
	add.s64 	%rd12, %rd5, %rd11;
	ld.global.nc.f32 	%f6, [%rd12];
	ld.global.nc.f32 	%f7, [%rd12+4];
	ld.global.nc.f32 	%f8, [%rd12+8];
	mul.lo.s32 	%r12, %r9, 3;
	mul.wide.s32 	%rd13, %r12, 4;
	add.s64 	%rd14, %rd5, %rd13;
	ld.global.nc.f32 	%f9, [%rd14];
	ld.global.nc.f32 	%f10, [%rd14+4];
	ld.global.nc.f32 	%f11, [%rd14+8];
	add.s64 	%rd15, %rd6, %rd9;
	ld.global.f32 	%f12, [%rd15];
	ld.global.f32 	%f13, [%rd15+4];
	ld.global.f32 	%f14, [%rd15+8];
	add.s64 	%rd16, %rd6, %rd11;
	ld.global.f32 	%f15, [%rd16];
	ld.global.f32 	%f16, [%rd16+4];
	ld.global.f32 	%f17, [%rd16+8];
	add.s64 	%rd17, %rd6, %rd13;
	ld.global.f32 	%f18, [%rd17];
	ld.global.f32 	%f19, [%rd17+4];
	ld.global.f32 	%f20, [%rd17+8];
	fma.rn.f32 	%f21, %f2, 0f40000000, %f1;
	rcp.rn.f32 	%f22, %f21;
	mul.f32 	%f23, %f2, %f6;
	fma.rn.f32 	%f24, %f1, %f3, %f23;
	fma.rn.f32 	%f25, %f2, %f9, %f24;
	mul.f32 	%f26, %f22, %f25;
	mul.f32 	%f27, %f2, %f7;
	fma.rn.f32 	%f28, %f1, %f4, %f27;
	fma.rn.f32 	%f29, %f2, %f10, %f28;
	mul.f32 	%f30, %f22, %f29;
	mul.f32 	%f31, %f2, %f8;
	fma.rn.f32 	%f32, %f1, %f5, %f31;
	fma.rn.f32 	%f33, %f2, %f11, %f32;
	mul.f32 	%f34, %f22, %f33;
	mul.f32 	%f35, %f2, %f15;
	fma.rn.f32 	%f36, %f1, %f12, %f35;
	fma.rn.f32 	%f37, %f2, %f18, %f36;
	mul.f32 	%f38, %f22, %f37;
	mul.f32 	%f39, %f2, %f16;
	fma.rn.f32 	%f40, %f1, %f13, %f39;
	fma.rn.f32 	%f41, %f2, %f19, %f40;
	mul.f32 	%f42, %f22, %f41;
	mul.f32 	%f43, %f2, %f17;
	fma.rn.f32 	%f44, %f1, %f14, %f43;
	fma.rn.f32 	%f45, %f2, %f20, %f44;
	mul.f32 	%f46, %f22, %f45;
	sub.f32 	%f47, %f38, %f26;
	sub.f32 	%f48, %f42, %f30;
	sub.f32 	%f49, %f46, %f34;
	add.f32 	%f50, %f3, %f47;
	st.global.f32 	[%rd15], %f50;
	add.f32 	%f51, %f4, %f48;
	st.global.f32 	[%rd15+4], %f51;
	add.f32 	%f52, %f5, %f49;
	st.global.f32 	[%rd15+8], %f52;
	add.f32 	%f53, %f6, %f47;
	st.global.f32 	[%rd16], %f53;
	add.f32 	%f54, %f7, %f48;
	st.global.f32 	[%rd16+4], %f54;
	add.f32 	%f55, %f8, %f49;
	st.global.f32 	[%rd16+8], %f55;
	add.f32 	%f56, %f9, %f47;
	st.global.f32 	[%rd17], %f56;
	add.f32 	%f57, %f10, %f48;
	st.global.f32 	[%rd17+4], %f57;
	add.f32 	%f58, %f11, %f49;
	st.global.f32 	[%rd17+8], %f58;
$L__BB0_2:
	ret;

}
	// .globl	settle_velocity_correction
.visible .entry settle_velocity_correction(
	.param .u64 .ptr .align 1 settle_velocity_correction_param_0,
	.param .u64 .ptr .align 1 settle_velocity_correction_param_1,
	.param .u64 .ptr .align 1 settle_velocity_correction_param_2,
	.param .u32 settle_velocity_correction_param_3,
	.param .f32 settle_velocity_correction_param_4,
	.param .f32 settle_velocity_correction_param_5
)
{
	.reg .pred 	%p<3>;
	.reg .b32 	%r<17>;
	.reg .b32 	%f<152>;
	.reg .b64 	%rd<21>;

	ld.param.u32 	%r1, [settle_velocity_correction_param_3];
	mov.u32 	%r2, %ctaid.x;
	mov.u32 	%r3, %ntid.x;
	mov.u32 	%r4, %tid.x;
	mad.lo.s32 	%r5, %r2, %r3, %r4;
	setp.ge.s32 	%p1, %r5, %r1;
	@%p1 bra 	$L__BB1_3;
	ld.param.f32 	%f151, [settle_velocity_correction_param_5];
	ld.param.f32 	%f150, [settle_velocity_correction_param_4];
	ld.param.u64 	%rd20, [settle_velocity_correction_param_2];
	ld.param.u64 	%rd19, [settle_velocity_correction_param_1];
	ld.param.u64 	%rd18, [settle_velocity_correction_param_0];
	cvta.to.global.u64 	%rd7, %rd18;
	cvta.to.global.u64 	%rd8, %rd20;
	cvta.to.global.u64 	%rd9, %rd19;
	mov.u32 	%r6, %ctaid.x;
	mov.u32 	%r7, %ntid.x;
	mov.u32 	%r8, %tid.x;
	mad.lo.s32 	%r9, %r6, %r7, %r8;
	mul.lo.s32 	%r10, %r9, 3;
	mul.wide.s32 	%rd10, %r10, 4;
	add.s64 	%rd11, %rd8, %rd10;
	ld.global.nc.u32 	%r11, [%rd11];
	ld.global.nc.u32 	%r12, [%rd11+4];
	ld.global.nc.u32 	%r13, [%rd11+8];
	mul.lo.s32 	%r14, %r11, 3;
	mul.wide.s32 	%rd12, %r14, 4;
	add.s64 	%rd13, %rd9, %rd12;
	ld.global.nc.f32 	%f31, [%rd13];
	ld.global.nc.f32 	%f32, [%rd13+4];
	ld.global.nc.f32 	%f33, [%rd13+8];
	mul.lo.s32 	%r15, %r12, 3;
	mul.wide.s32 	%rd14, %r15, 4;
	add.s64 	%rd15, %rd9, %rd14;
	ld.global.nc.f32 	%f34, [%rd15];
	ld.global.nc.f32 	%f35, [%rd15+4];
	ld.global.nc.f32 	%f36, [%rd15+8];
	mul.lo.s32 	%r16, %r13, 3;
	mul.wide.s32 	%rd16, %r16, 4;
	add.s64 	%rd17, %rd9, %rd16;
	ld.global.nc.f32 	%f37, [%rd17];
	ld.global.nc.f32 	%f38, [%rd17+4];
	ld.global.nc.f32 	%f39, [%rd17+8];
	add.s64 	%rd1, %rd7, %rd12;
	ld.global.f32 	%f1, [%rd1];
	ld.global.f32 	%f2, [%rd1+4];
	ld.global.f32 	%f3, [%rd1+8];
	add.s64 	%rd2, %rd7, %rd14;
	ld.global.f32 	%f4, [%rd2];
	ld.global.f32 	%f5, [%rd2+4];
	ld.global.f32 	%f6, [%rd2+8];
	add.s64 	%rd3, %rd7, %rd16;
	ld.global.f32 	%f7, [%rd3];
	ld.global.f32 	%f8, [%rd3+4];
	ld.global.f32 	%f9, [%rd3+8];
	sub.f32 	%f10, %f34, %f31;
	sub.f32 	%f11, %f35, %f32;
	sub.f32 	%f12, %f36, %f33;
	sub.f32 	%f13, %f37, %f31;
	sub.f32 	%f14, %f38, %f32;
	sub.f32 	%f15, %f39, %f33;
	sub.f32 	%f16, %f37, %f34;
	sub.f32 	%f17, %f38, %f35;
	sub.f32 	%f18, %f39, %f36;
	rcp.rn.f32 	%f19, %f150;
	rcp.rn.f32 	%f20, %f151;
	mul.f32 	%f40, %f11, %f11;
	fma.rn.f32 	%f41, %f10, %f10, %f40;
	fma.rn.f32 	%f42, %f12, %f12, %f41;
	mul.f32 	%f43, %f14, %f14;
	fma.rn.f32 	%f44, %f13, %f13, %f43;
	fma.rn.f32 	%f45, %f15, %f15, %f44;
	mul.f32 	%f46, %f17, %f17;
	fma.rn.f32 	%f47, %f16, %f16, %f46;
	fma.rn.f32 	%f48, %f18, %f18, %f47;
	add.f32 	%f49, %f19, %f20;
	mul.f32 	%f21, %f49, %f42;
	mul.f32 	%f22, %f49, %f45;
	add.f32 	%f50, %f20, %f20;
	mul.f32 	%f23, %f50, %f48;
	mul.f32 	%f51, %f11, %f14;
	fma.rn.f32 	%f52, %f10, %f13, %f51;
	fma.rn.f32 	%f53, %f12, %f15, %f52;
	mul.f32 	%f54, %f11, %f17;
	fma.rn.f32 	%f55, %f10, %f16, %f54;
	fma.rn.f32 	%f56, %f12, %f18, %f55;
	mul.f32 	%f57, %f14, %f17;
	fma.rn.f32 	%f58, %f13, %f16, %f57;
	fma.rn.f32 	%f59, %f15, %f18, %f58;
	mul.f32 	%f24, %f19, %f53;
	neg.f32 	%f60, %f56;
	mul.f32 	%f25, %f20, %f60;
	mul.f32 	%f26, %f20, %f59;
	mul.f32 	%f61, %f22, %f23;
	mul.f32 	%f62, %f26, %f26;
	sub.f32 	%f27, %f61, %f62;
	mul.f32 	%f63, %f21, %f27;
	mul.f32 	%f64, %f24, %f23;
	mul.f32 	%f65, %f26, %f25;
	sub.f32 	%f66, %f64, %f65;
	mul.f32 	%f67, %f24, %f66;
	sub.f32 	%f68, %f63, %f67;
	mul.f32 	%f69, %f24, %f26;
	mul.f32 	%f70, %f22, %f25;
	sub.f32 	%f71, %f69, %f70;
	fma.rn.f32 	%f28, %f25, %f71, %f68;
	abs.f32 	%f72, %f28;
	setp.lt.f32 	%p2, %f72, 0f2B8CBCCC;
	@%p2 bra 	$L__BB1_3;
	rcp.rn.f32 	%f73, %f28;
	sub.f32 	%f74, %f4, %f1;
	sub.f32 	%f75, %f5, %f2;
	mul.f32 	%f76, %f11, %f75;
	fma.rn.f32 	%f77, %f10, %f74, %f76;
	sub.f32 	%f78, %f6, %f3;
	fma.rn.f32 	%f79, %f12, %f78, %f77;
	mul.f32 	%f80, %f27, %f79;
	sub.f32 	%f81, %f7, %f1;
	sub.f32 	%f82, %f8, %f2;
	mul.f32 	%f83, %f14, %f82;
	fma.rn.f32 	%f84, %f13, %f81, %f83;
	sub.f32 	%f85, %f9, %f3;
	fma.rn.f32 	%f86, %f15, %f85, %f84;
	mul.f32 	%f87, %f24, %f23;
	mul.f32 	%f88, %f26, %f25;
	sub.f32 	%f89, %f87, %f88;
	mul.f32 	%f90, %f89, %f86;
	sub.f32 	%f91, %f80, %f90;
	sub.f32 	%f92, %f7, %f4;
	sub.f32 	%f93, %f8, %f5;
	mul.f32 	%f94, %f17, %f93;
	fma.rn.f32 	%f95, %f16, %f92, %f94;
	sub.f32 	%f96, %f9, %f6;
	fma.rn.f32 	%f97, %f18, %f96, %f95;
	mul.f32 	%f98, %f24, %f26;
	mul.f32 	%f99, %f22, %f25;
	sub.f32 	%f100, %f98, %f99;
	fma.rn.f32 	%f101, %f100, %f97, %f91;
	mul.f32 	%f102, %f73, %f101;
	mul.f32 	%f103, %f23, %f86;
	mul.f32 	%f104, %f26, %f97;
	sub.f32 	%f105, %f103, %f104;
	mul.f32 	%f106, %f21, %f105;
	mul.f32 	%f107, %f89, %f79;
	sub.f32 	%f108, %f106, %f107;
	mul.f32 	%f109, %f24, %f97;
	mul.f32 	%f110, %f25, %f86;
	sub.f32 	%f111, %f109, %f110;
	fma.rn.f32 	%f112, %f25, %f111, %f108;
	mul.f32 	%f113, %f73, %f112;
	mul.f32 	%f114, %f22, %f97;
	mul.f32 	%f115, %f26, %f86;
	sub.f32 	%f116, %f114, %f115;
	mul.f32 	%f117, %f21, %f116;
	mul.f32 	%f118, %f24, %f111;
	sub.f32 	%f119, %f117, %f118;
	fma.rn.f32 	%f120, %f100, %f79, %f119;
	mul.f32 	%f121, %f73, %f120;
	mul.f32 	%f122, %f10, %f102;
	fma.rn.f32 	%f123, %f13, %f113, %f122;
	fma.rn.f32 	%f124, %f19, %f123, %f1;
	mul.f32 	%f125, %f11, %f102;
	fma.rn.f32 	%f126, %f14, %f113, %f125;
	fma.rn.f32 	%f127, %f19, %f126, %f2;
	mul.f32 	%f128, %f12, %f102;
	fma.rn.f32 	%f129, %f15, %f113, %f128;
	fma.rn.f32 	%f130, %f19, %f129, %f3;
	mul.f32 	%f131, %f16, %f121;
	sub.f32 	%f132, %f131, %f122;
	fma.rn.f32 	%f133, %f20, %f132, %f4;
	mul.f32 	%f134, %f17, %f121;
	sub.f32 	%f135, %f134, %f125;
	fma.rn.f32 	%f136, %f20, %f135, %f5;
	mul.f32 	%f137, %f18, %f121;
	sub.f32 	%f138, %f137, %f128;
	fma.rn.f32 	%f139, %f20, %f138, %f6;
	neg.f32 	%f140, %f113;
	mul.f32 	%f141, %f13, %f140;
	sub.f32 	%f142, %f141, %f131;
	fma.rn.f32 	%f143, %f20, %f142, %f7;
	mul.f32 	%f144, %f14, %f140;
	sub.f32 	%f145, %f144, %f134;
	fma.rn.f32 	%f146, %f20, %f145, %f8;
	mul.f32 	%f147, %f15, %f140;
	sub.f32 	%f148, %f147, %f137;
	fma.rn.f32 	%f149, %f20, %f148, %f9;
	st.global.f32 	[%rd1], %f124;
	st.global.f32 	[%rd1+4], %f127;
	st.global.f32 	[%rd1+8], %f130;
	st.global.f32 	[%rd2], %f133;
	st.global.f32 	[%rd2+4], %f136;
	st.global.f32 	[%rd2+8], %f139;
	st.global.f32 	[%rd3], %f143;
	st.global.f32 	[%rd3+4], %f146;
	st.global.f32 	[%rd3+8], %f149;
$L__BB1_3:
	ret;

}


// ===== COMPILED SASS (sm_100) =====

	.target	sm_100

	.elftype	@"ET_EXEC"


//--------------------- .note.nv.tkinfo           --------------------------
	.section	.note.nv.tkinfo,"",@"SHT_NOTE"
	.sectionflags	@"SHF_NOTE_NV_TKINFO"
	.tkinfo
        /*0018*/ 	.word	0x00000002
        /*0030*/ 	.string	""
        /*0030*/ 	.string	"ptxas"
        /*0030*/ 	.string	"Cuda compilation tools, release 13.0, V13.0.88"
        /*0030*/ 	.string	"Build cuda_13.0.r13.0/compiler.36424714_0"
        /*0030*/ 	.string	"-arch sm_100 -m 64 "



//--------------------- .note.nv.cuinfo           --------------------------
	.section	.note.nv.cuinfo,"",@"SHT_NOTE"
	.sectionflags	@"SHF_NOTE_NV_CUINFO"
        /*0018*/ 	.short	0x0002
        /*001a*/ 	.short	0x0064
        /*001c*/ 	.short	0x0082
	.zero		2


//--------------------- .nv.info                  --------------------------
	.section	.nv.info,"",@"SHT_CUDA_INFO"
	.align	4


	//----- nvinfo : EIATTR_REGCOUNT
	.align		4
        /*0000*/ 	.byte	0x04, 0x2f
        /*0002*/ 	.short	(.L_1 - .L_0)
	.align		4
.L_0:
        /*0004*/ 	.word	index@(settle_constraints)
        /*0008*/ 	.word	0x00000025


	//----- nvinfo : EIATTR_FRAME_SIZE
	.align		4
.L_1:
        /*000c*/ 	.byte	0x04, 0x11
        /*000e*/ 	.short	(.L_3 - .L_2)
	.align		4
.L_2:
        /*0010*/ 	.word	index@($__internal_1_$__cuda_sm20_rcp_rn_f32_slowpath)
        /*0014*/ 	.word	0x00000000


	//----- nvinfo : EIATTR_FRAME_SIZE
	.align		4
.L_3:
        /*0018*/ 	.byte	0x04, 0x11
        /*001a*/ 	.short	(.L_5 - .L_4)
	.align		4
.L_4:
        /*001c*/ 	.word	index@(settle_constraints)
        /*0020*/ 	.word	0x00000000


	//----- nvinfo : EIATTR_REGCOUNT
	.align		4
.L_5:
        /*0024*/ 	.byte	0x04, 0x2f
        /*0026*/ 	.short	(.L_7 - .L_6)
	.align		4
.L_6:
        /*0028*/ 	.word	index@(settle_velocity_correction)
        /*002c*/ 	.word	0x0000002e


	//----- nvinfo : EIATTR_FRAME_SIZE
	.align		4
.L_7:
        /*0030*/ 	.byte	0x04, 0x11
        /*0032*/ 	.short	(.L_9 - .L_8)
	.align		4
.L_8:
        /*0034*/ 	.word	index@($__internal_0_$__cuda_sm20_rcp_rn_f32_slowpath)
        /*0038*/ 	.word	0x00000000


	//----- nvinfo : EIATTR_FRAME_SIZE
	.align		4
.L_9:
        /*003c*/ 	.byte	0x04, 0x11
        /*003e*/ 	.short	(.L_11 - .L_10)
	.align		4
.L_10:
        /*0040*/ 	.word	index@(settle_velocity_correction)
        /*0044*/ 	.word	0x00000000


	//----- nvinfo : EIATTR_MIN_STACK_SIZE
	.align		4
.L_11:
        /*0048*/ 	.byte	0x04, 0x12
        /*004a*/ 	.short	(.L_13 - .L_12)
	.align		4
.L_12:
        /*004c*/ 	.word	index@(settle_velocity_correction)
        /*0050*/ 	.word	0x00000000


	//----- nvinfo : EIATTR_MIN_STACK_SIZE
	.align		4
.L_13:
        /*0054*/ 	.byte	0x04, 0x12
        /*0056*/ 	.short	(.L_15 - .L_14)
	.align		4
.L_14:
        /*0058*/ 	.word	index@(settle_constraints)
        /*005c*/ 	.word	0x00000000
.L_15:


//--------------------- .nv.compat                --------------------------
	.section	.nv.compat,"",@"SHT_CUDA_COMPAT_INFO"
	.align	4
        /*0000*/ 	.byte	0x02, 0x09, 0x00, 0x00, 0x02, 0x02, 0x01, 0x00, 0x02, 0x05, 0x05, 0x00, 0x03, 0x07, 0x01, 0x01
        /*0010*/ 	.byte	0x02, 0x03, 0x00, 0x00, 0x02, 0x06, 0x01, 0x00, 0x04, 0x0b, 0x08, 0x00, 0x01, 0x00, 0x00, 0x00
        /*0020*/ 	.byte	0x00, 0x00, 0x00, 0x00


//--------------------- .nv.info.settle_velocity_correction --------------------------
	.section	.nv.info.settle_velocity_correction,"",@"SHT_CUDA_INFO"
	.sectionflags	@""
	.align	4


	//----- nvinfo : EIATTR_CUDA_API_VERSION
	.align		4
        /*0000*/ 	.byte	0x04, 0x37
        /*0002*/ 	.short	(.L_17 - .L_16)
.L_16:
        /*0004*/ 	.word	0x00000082


	//----- nvinfo : EIATTR_KPARAM_INFO
	.align		4
.L_17:
        /*0008*/ 	.byte	0x04, 0x17
        /*000a*/ 	.short	(.L_19 - .L_18)
.L_18:
        /*000c*/ 	.word	0x00000000
        /*0010*/ 	.short	0x0005
        /*0012*/ 	.short	0x0020
        /*0014*/ 	.byte	0x00, 0xf0, 0x11, 0x00


	//----- nvinfo : EIATTR_KPARAM_INFO
	.align		4
.L_19:
        /*0018*/ 	.byte	0x04, 0x17
        /*001a*/ 	.short	(.L_21 - .L_20)
.L_20:
        /*001c*/ 	.word	0x00000000
        /*0020*/ 	.short	0x0004
        /*0022*/ 	.short	0x001c
        /*0024*/ 	.byte	0x00, 0xf0, 0x11, 0x00


	//----- nvinfo : EIATTR_KPARAM_INFO
	.align		4
.L_21:
        /*0028*/ 	.byte	0x04, 0x17
        /*002a*/ 	.short	(.L_23 - .L_22)
.L_22:
        /*002c*/ 	.word	0x00000000
        /*0030*/ 	.short	0x0003
        /*0032*/ 	.short	0x0018
        /*0034*/ 	.byte	0x00, 0xf0, 0x11, 0x00


	//----- nvinfo : EIATTR_KPARAM_INFO
	.align		4
.L_23:
        /*0038*/ 	.byte	0x04, 0x17
        /*003a*/ 	.short	(.L_25 - .L_24)
.L_24:
        /*003c*/ 	.word	0x00000000
        /*0040*/ 	.short	0x0002
        /*0042*/ 	.short	0x0010
        /*0044*/ 	.byte	0x00, 0xf5, 0x21, 0x00


	//----- nvinfo : EIATTR_KPARAM_INFO
	.align		4
.L_25:
        /*0048*/ 	.byte	0x04, 0x17
        /*004a*/ 	.short	(.L_27 - .L_26)
.L_26:
        /*004c*/ 	.word	0x00000000
        /*0050*/ 	.short	0x0001
        /*0052*/ 	.short	0x0008
        /*0054*/ 	.byte	0x00, 0xf5, 0x21, 0x00


	//----- nvinfo : EIATTR_KPARAM_INFO
	.align		4
.L_27:
        /*0058*/ 	.byte	0x04, 0x17
        /*005a*/ 	.short	(.L_29 - .L_28)
.L_28:
        /*005c*/ 	.word	0x00000000
        /*0060*/ 	.short	0x0000
        /*0062*/ 	.short	0x0000
        /*0064*/ 	.byte	0x00, 0xf5, 0x21, 0x00


	//----- nvinfo : EIATTR_SPARSE_MMA_MASK
	.align		4
.L_29:
        /*0068*/ 	.byte	0x03, 0x50
        /*006a*/ 	.short	0x0000


	//----- nvinfo : EIATTR_MAXREG_COUNT
	.align		4
        /*006c*/ 	.byte	0x03, 0x1b
        /*006e*/ 	.short	0x00ff


	//----- nvinfo : EIATTR_MERCURY_ISA_VERSION
	.align		4
        /*0070*/ 	.byte	0x03, 0x5f
        /*0072*/ 	.short	0x0101


	//----- nvinfo : EIATTR_VRC_CTA_INIT_COUNT
	.align		4
        /*0074*/ 	.byte	0x02, 0x4a
	.zero		1
	.zero		1


	//----- nvinfo : EIATTR_EXIT_INSTR_OFFSETS
	.align		4
        /*0078*/ 	.byte	0x04, 0x1c
        /*007a*/ 	.short	(.L_31 - .L_30)


	//   ....[0]....
.L_30:
        /*007c*/ 	.word	0x00000070


	//   ....[1]....
        /*0080*/ 	.word	0x00000790


	//   ....[2]....
        /*0084*/ 	.word	0x00000d10


	//----- nvinfo : EIATTR_CRS_STACK_SIZE
	.align		4
.L_31:
        /*0088*/ 	.byte	0x04, 0x1e
        /*008a*/ 	.short	(.L_33 - .L_32)
.L_32:
        /*008c*/ 	.word	0x00000000


	//----- nvinfo : EIATTR_CBANK_PARAM_SIZE
	.align		4
.L_33:
        /*0090*/ 	.byte	0x03, 0x19
        /*0092*/ 	.short	0x0024


	//----- nvinfo : EIATTR_PARAM_CBANK
	.align		4
        /*0094*/ 	.byte	0x04, 0x0a
        /*0096*/ 	.short	(.L_35 - .L_34)
	.align		4
.L_34:
        /*0098*/ 	.word	index@(.nv.constant0.settle_velocity_correction)
        /*009c*/ 	.short	0x0380
        /*009e*/ 	.short	0x0024


	//----- nvinfo : EIATTR_SW_WAR
	.align		4
.L_35:
        /*00a0*/ 	.byte	0x04, 0x36
        /*00a2*/ 	.short	(.L_37 - .L_36)
.L_36:
        /*00a4*/ 	.word	0x00000008
.L_37:


//--------------------- .nv.info.settle_constraints --------------------------
	.section	.nv.info.settle_constraints,"",@"SHT_CUDA_INFO"
	.sectionflags	@""
	.align	4


	//----- nvinfo : EIATTR_CUDA_API_VERSION
	.align		4
        /*0000*/ 	.byte	0x04, 0x37
        /*0002*/ 	.short	(.L_39 - .L_38)
.L_38:
        /*0004*/ 	.word	0x00000082


	//----- nvinfo : EIATTR_KPARAM_INFO
	.align		4
.L_39:
        /*0008*/ 	.byte	0x04, 0x17
        /*000a*/ 	.short	(.L_41 - .L_40)
.L_40:
        /*000c*/ 	.word	0x00000000
        /*0010*/ 	.short	0x000a
        /*0012*/ 	.short	0x0034
        /*0014*/ 	.byte	0x00, 0xf0, 0x11, 0x00


	//----- nvinfo : EIATTR_KPARAM_INFO
	.align		4
.L_41:
        /*0018*/ 	.byte	0x04, 0x17
        /*001a*/ 	.short	(.L_43 - .L_42)
.L_42:
        /*001c*/ 	.word	0x00000000
        /*0020*/ 	.short	0x0009
        /*0022*/ 	.short	0x0030
        /*0024*/ 	.byte	0x00, 0xf0, 0x11, 0x00


	//----- nvinfo : EIATTR_KPARAM_INFO
	.align		4
.L_43:
        /*0028*/ 	.byte	0x04, 0x17
        /*002a*/ 	.short	(.L_45 - .L_44)
.L_44:
        /*002c*/ 	.word	0x00000000
        /*0030*/ 	.short	0x0008
        /*0032*/ 	.short	0x002c
        /*0034*/ 	.byte	0x00, 0xf0, 0x11, 0x00


	//----- nvinfo : EIATTR_KPARAM_INFO
	.align		4
.L_45:
        /*0038*/ 	.byte	0x04, 0x17
        /*003a*/ 	.short	(.L_47 - .L_46)
.L_46:
        /*003c*/ 	.word	0x00000000
        /*0040*/ 	.short	0x0007
        /*0042*/ 	.short	0x0028
        /*0044*/ 	.byte	0x00, 0xf0, 0x11, 0x00


	//----- nvinfo : EIATTR_KPARAM_INFO
	.align		4
.L_47:
        /*0048*/ 	.byte	0x04, 0x17
        /*004a*/ 	.short	(.L_49 - .L_48)
.L_48:
        /*004c*/ 	.word	0x00000000
        /*0050*/ 	.short	0x0006
        /*0052*/ 	.short	0x0024
        /*0054*/ 	.byte	0x00, 0xf0, 0x11, 0x00


	//----- nvinfo : EIATTR_KPARAM_INFO
	.align		4
.L_49:
        /*0058*/ 	.byte	0x04, 0x17
        /*005a*/ 	.short	(.L_51 - .L_50)
.L_50:
        /*005c*/ 	.word	0x00000000
        /*0060*/ 	.short	0x0005
        /*0062*/ 	.short	0x0020
        /*0064*/ 	.byte	0x00, 0xf0, 0x11, 0x00


	//----- nvinfo : EIATTR_KPARAM_INFO
	.align		4
.L_51:
        /*0068*/ 	.byte	0x04, 0x17
        /*006a*/ 	.short	(.L_53 - .L_52)
.L_52:
        /*006c*/ 	.word	0x00000000
        /*0070*/ 	.short	0x0004
        /*0072*/ 	.short	0x001c
        /*0074*/ 	.byte	0x00, 0xf0, 0x11, 0x00


	//----- nvinfo : EIATTR_KPARAM_INFO
	.align		4
.L_53:
        /*0078*/ 	.byte	0x04, 0x17
        /*007a*/ 	.short	(.L_55 - .L_54)
.L_54:
        /*007c*/ 	.word	0x00000000
        /*0080*/ 	.short	0x0003
        /*0082*/ 	.short	0x0018
        /*0084*/ 	.byte	0x00, 0xf0, 0x11, 0x00


	//----- nvinfo : EIATTR_KPARAM_INFO
	.align		4
.L_55:
        /*0088*/ 	.byte	0x04, 0x17
        /*008a*/ 	.short	(.L_57 - .L_56)
.L_56:
        /*008c*/ 	.word	0x00000000
        /*0090*/ 	.short	0x0002
        /*0092*/ 	.short	0x0010
        /*0094*/ 	.byte	0x00, 0xf5, 0x21, 0x00


	//----- nvinfo : EIATTR_KPARAM_INFO
	.align		4
.L_57:
        /*0098*/ 	.byte	0x04, 0x17
        /*009a*/ 	.short	(.L_59 - .L_58)
.L_58:
        /*009c*/ 	.word	0x00000000
        /*00a0*/ 	.short	0x0001
        /*00a2*/ 	.short	0x0008
        /*00a4*/ 	.byte	0x00, 0xf5, 0x21, 0x00


	//----- nvinfo : EIATTR_KPARAM_INFO
	.align		4
.L_59:
        /*00a8*/ 	.byte	0x04, 0x17
        /*00aa*/ 	.short	(.L_61 - .L_60)
.L_60:
        /*00ac*/ 	.word	0x00000000
        /*00b0*/ 	.short	0x0000
        /*00b2*/ 	.short	0x0000
        /*00b4*/ 	.byte	0x00, 0xf5, 0x21, 0x00


	//----- nvinfo : EIATTR_SPARSE_MMA_MASK
	.align		4
.L_61:
        /*00b8*/ 	.byte	0x03, 0x50
        /*00ba*/ 	.short	0x0000


	//----- nvinfo : EIATTR_MAXREG_COUNT
	.align		4
        /*00bc*/ 	.byte	0x03, 0x1b
        /*00be*/ 	.short	0x00ff


	//----- nvinfo : EIATTR_MERCURY_ISA_VERSION
	.align		4
        /*00c0*/ 	.byte	0x03, 0x5f
        /*00c2*/ 	.short	0x0101


	//----- nvinfo : EIATTR_VRC_CTA_INIT_COUNT
	.align		4
        /*00c4*/ 	.byte	0x02, 0x4a
	.zero		1
	.zero		1


	//----- nvinfo : EIATTR_EXIT_INSTR_OFFSETS
	.align		4
        /*00c8*/ 	.byte	0x04, 0x1c
        /*00ca*/ 	.short	(.L_63 - .L_62)


	//   ....[0]....
.L_62:
        /*00cc*/ 	.word	0x00000070


	//   ....[1]....
        /*00d0*/ 	.word	0x00000660


	//----- nvinfo : EIATTR_CRS_STACK_SIZE
	.align		4
.L_63:
        /*00d4*/ 	.byte	0x04, 0x1e
        /*00d6*/ 	.short	(.L_65 - .L_64)
.L_64:
        /*00d8*/ 	.word	0x00000000


	//----- nvinfo : EIATTR_CBANK_PARAM_SIZE
	.align		4
.L_65:
        /*00dc*/ 	.byte	0x03, 0x19
        /*00de*/ 	.short	0x0038


	//----- nvinfo : EIATTR_PARAM_CBANK
	.align		4
        /*00e0*/ 	.byte	0x04, 0x0a
        /*00e2*/ 	.short	(.L_67 - .L_66)
	.align		4
.L_66:
        /*00e4*/ 	.word	index@(.nv.constant0.settle_constraints)
        /*00e8*/ 	.short	0x0380
        /*00ea*/ 	.short	0x0038


	//----- nvinfo : EIATTR_SW_WAR
	.align		4
.L_67:
        /*00ec*/ 	.byte	0x04, 0x36
        /*00ee*/ 	.short	(.L_69 - .L_68)
.L_68:
        /*00f0*/ 	.word	0x00000008
.L_69:


//--------------------- .nv.callgraph             --------------------------
	.section	.nv.callgraph,"",@"SHT_CUDA_CALLGRAPH"
	.align	4
	.sectionentsize	8
	.align		4
        /*0000*/ 	.word	0x00000000
	.align		4
        /*0004*/ 	.word	0xffffffff
	.align		4
        /*0008*/ 	.word	0x00000000
	.align		4
        /*000c*/ 	.word	0xfffffffe
	.align		4
        /*0010*/ 	.word	0x00000000
	.align		4
        /*0014*/ 	.word	0xfffffffd
	.align		4
        /*0018*/ 	.word	0x00000000
	.align		4
        /*001c*/ 	.word	0xfffffffc


//--------------------- .text.settle_velocity_correction --------------------------
	.section	.text.settle_velocity_correction,"ax",@progbits
	.align	128
        .global         settle_velocity_correction
        .type           settle_velocity_correction,@function
        .size           settle_velocity_correction,(.L_x_18 - settle_velocity_correction)
        .other          settle_velocity_correction,@"STO_CUDA_ENTRY STV_DEFAULT"
settle_velocity_correction:
.text.settle_velocity_correction:
[----:B------:R-:W-:Y:S01]  /*0000*/  LDC R1, c[0x0][0x37c] ;  /* 0x0000df00ff017b82 */ /* 0x000fe20000000800 */
[----:B------:R-:W0:Y:S07]  /*0010*/  S2R R5, SR_TID.X ;  /* 0x0000000000057919 */ /* 0x000e2e0000002100 */
[----:B------:R-:W0:Y:S01]  /*0020*/  S2UR UR6, SR_CTAID.X ;  /* 0x00000000000679c3 */ /* 0x000e220000002500 */
[----:B------:R-:W1:Y:S07]  /*0030*/  LDCU UR4, c[0x0][0x398] ;  /* 0x00007300ff0477ac */ /* 0x000e6e0008000800 */
[----:B------:R-:W0:Y:S02]  /*0040*/  LDC R0, c[0x0][0x360] ;  /* 0x0000d800ff007b82 */ /* 0x000e240000000800 */
[----:B0-----:R-:W-:-:S05]  /*0050*/  IMAD R0, R0, UR6, R5 ;  /* 0x0000000600007c24 */ /* 0x001fca000f8e0205 */
[----:B-1----:R-:W-:-:S13]  /*0060*/  ISETP.GE.AND P0, PT, R0, UR4, PT ;  /* 0x0000000400007c0c */ /* 0x002fda000bf06270 */
[----:B------:R-:W-:Y:S05]  /*0070*/  @P0 EXIT ;  /* 0x000000000000094d */ /* 0x000fea0003800000 */
[----:B------:R-:W0:Y:S01]  /*0080*/  LDC R0, c[0x0][0x360] ;  /* 0x0000d800ff007b82 */ /* 0x000e220000000800 */
[----:B------:R-:W1:Y:S07]  /*0090*/  LDCU.64 UR4, c[0x0][0x358] ;  /* 0x00006b00ff0477ac */ /* 0x000e6e0008000a00 */
[----:B------:R-:W2:Y:S08]  /*00a0*/  LDC.64 R2, c[0x0][0x390] ;  /* 0x0000e400ff027b82 */ /* 0x000eb00000000a00 */
[----:B------:R-:W3:Y:S01]  /*00b0*/  LDC.64 R12, c[0x0][0x388] ;  /* 0x0000e200ff0c7b82 */ /* 0x000ee20000000a00 */
[----:B0-----:R-:W-:-:S07]  /*00c0*/  IMAD R0, R0, UR6, R5 ;  /* 0x0000000600007c24 */ /* 0x001fce000f8e0205 */
[----:B------:R-:W0:Y:S01]  /*00d0*/  LDC.64 R20, c[0x0][0x380] ;  /* 0x0000e000ff147b82 */ /* 0x000e220000000a00 */
[----:B------:R-:W-:-:S07]  /*00e0*/  LEA R5, R0, R0, 0x1 ;  /* 0x0000000000057211 */ /* 0x000fce00078e08ff */
[----:B------:R-:W4:Y:S01]  /*00f0*/  LDC R29, c[0x0][0x39c] ;  /* 0x0000e700ff1d7b82 */ /* 0x000f220000000800 */
[----:B--2---:R-:W-:-:S05]  /*0100*/  IMAD.WIDE R2, R5, 0x4, R2 ;  /* 0x0000000405027825 */ /* 0x004fca00078e0202 */
[----:B-1----:R-:W2:Y:S04]  /*0110*/  LDG.E.CONSTANT R0, desc[UR4][R2.64] ;  /* 0x0000000402007981 */ /* 0x002ea8000c1e9900 */
[----:B------:R-:W3:Y:S04]  /*0120*/  LDG.E.CONSTANT R4, desc[UR4][R2.64+0x4] ;  /* 0x0000040402047981 */ /* 0x000ee8000c1e9900 */
[----:B------:R-:W4:Y:S01]  /*0130*/  LDG.E.CONSTANT R6, desc[UR4][R2.64+0x8] ;  /* 0x0000080402067981 */ /* 0x000f22000c1e9900 */
[----:B--2---:R-:W-:Y:S02]  /*0140*/  LEA R25, R0, R0, 0x1 ;  /* 0x0000000000197211 */ /* 0x004fe400078e08ff */
[----:B---3--:R-:W-:-:S03]  /*0150*/  LEA R23, R4, R4, 0x1 ;  /* 0x0000000404177211 */ /* 0x008fc600078e08ff */
[----:B------:R-:W-:Y:S01]  /*0160*/  IMAD.WIDE R4, R25, 0x4, R12 ;  /* 0x0000000419047825 */ /* 0x000fe200078e020c */
[----:B----4-:R-:W-:-:S03]  /*0170*/  LEA R7, R6, R6, 0x1 ;  /* 0x0000000606077211 */ /* 0x010fc600078e08ff */
[----:B------:R-:W-:Y:S01]  /*0180*/  IMAD.WIDE R8, R23, 0x4, R12 ;  /* 0x0000000417087825 */ /* 0x000fe200078e020c */
[----:B------:R1:W5:Y:S03]  /*0190*/  LDG.E.CONSTANT R14, desc[UR4][R4.64] ;  /* 0x00000004040e7981 */ /* 0x000366000c1e9900 */
[--C-:B0-----:R-:W-:Y:S01]  /*01a0*/  IMAD.WIDE R24, R25, 0x4, R20.reuse ;  /* 0x0000000419187825 */ /* 0x101fe200078e0214 */
[----:B------:R1:W5:Y:S03]  /*01b0*/  LDG.E.CONSTANT R17, desc[UR4][R4.64+0x4] ;  /* 0x0000040404117981 */ /* 0x000366000c1e9900 */
[----:B------:R-:W-:Y:S01]  /*01c0*/  IMAD.WIDE R22, R23, 0x4, R20 ;  /* 0x0000000417167825 */ /* 0x000fe200078e0214 */
[----:B------:R1:W5:Y:S03]  /*01d0*/  LDG.E.CONSTANT R26, desc[UR4][R4.64+0x8] ;  /* 0x00000804041a7981 */ /* 0x000366000c1e9900 */
[C---:B------:R-:W-:Y:S01]  /*01e0*/  IMAD.WIDE R12, R7.reuse, 0x4, R12 ;  /* 0x00000004070c7825 */ /* 0x040fe200078e020c */
[----:B------:R1:W5:Y:S03]  /*01f0*/  LDG.E.CONSTANT R16, desc[UR4][R8.64] ;  /* 0x0000000408107981 */ /* 0x000366000c1e9900 */
[----:B------:R-:W-:Y:S01]  /*0200*/  IMAD.WIDE R20, R7, 0x4, R20 ;  /* 0x0000000407147825 */ /* 0x000fe200078e0214 */
[----:B------:R1:W5:Y:S04]  /*0210*/  LDG.E.CONSTANT R18, desc[UR4][R8.64+0x4] ;  /* 0x0000040408127981 */ /* 0x000368000c1e9900 */
[----:B------:R1:W5:Y:S04]  /*0220*/  LDG.E.CONSTANT R27, desc[UR4][R8.64+0x8] ;  /* 0x00000804081b7981 */ /* 0x000368000c1e9900 */
[----:B------:R1:W5:Y:S04]  /*0230*/  LDG.E.CONSTANT R15, desc[UR4][R12.64] ;  /* 0x000000040c0f7981 */ /* 0x000368000c1e9900 */
[----:B------:R1:W5:Y:S04]  /*0240*/  LDG.E.CONSTANT R19, desc[UR4][R12.64+0x4] ;  /* 0x000004040c137981 */ /* 0x000368000c1e9900 */
[----:B------:R1:W5:Y:S04]  /*0250*/  LDG.E.CONSTANT R28, desc[UR4][R12.64+0x8] ;  /* 0x000008040c1c7981 */ /* 0x000368000c1e9900 */
[----:B------:R1:W5:Y:S04]  /*0260*/  LDG.E R3, desc[UR4][R24.64] ;  /* 0x0000000418037981 */ /* 0x000368000c1e1900 */
[----:B------:R1:W5:Y:S04]  /*0270*/  LDG.E R4, desc[UR4][R24.64+0x4] ;  /* 0x0000040418047981 */ /* 0x000368000c1e1900 */
[----:B------:R1:W5:Y:S04]  /*0280*/  LDG.E R5, desc[UR4][R24.64+0x8] ;  /* 0x0000080418057981 */ /* 0x000368000c1e1900 */
[----:B------:R1:W5:Y:S04]  /*0290*/  LDG.E R6, desc[UR4][R22.64] ;  /* 0x0000000416067981 */ /* 0x000368000c1e1900 */
[----:B------:R1:W5:Y:S04]  /*02a0*/  LDG.E R7, desc[UR4][R22.64+0x4] ;  /* 0x0000040416077981 */ /* 0x000368000c1e1900 */
[----:B------:R1:W5:Y:S04]  /*02b0*/  LDG.E R8, desc[UR4][R22.64+0x8] ;  /* 0x0000080416087981 */ /* 0x000368000c1e1900 */
[----:B------:R1:W5:Y:S04]  /*02c0*/  LDG.E R9, desc[UR4][R20.64] ;  /* 0x0000000414097981 */ /* 0x000368000c1e1900 */
[----:B------:R1:W5:Y:S04]  /*02d0*/  LDG.E R10, desc[UR4][R20.64+0x4] ;  /* 0x00000404140a7981 */ /* 0x000368000c1e1900 */
[----:B------:R1:W5:Y:S01]  /*02e0*/  LDG.E R11, desc[UR4][R20.64+0x8] ;  /* 0x00000804140b7981 */ /* 0x000362000c1e1900 */
[----:B------:R-:W-:-:S04]  /*02f0*/  IADD3 R0, PT, PT, R29, 0x1800000, RZ ;  /* 0x018000001d007810 */ /* 0x000fc80007ffe0ff */
[----:B------:R-:W-:-:S04]  /*0300*/  LOP3.LUT R0, R0, 0x7f800000, RZ, 0xc0, !PT ;  /* 0x7f80000000007812 */ /* 0x000fc800078ec0ff */
[----:B------:R-:W-:-:S13]  /*0310*/  ISETP.GT.U32.AND P0, PT, R0, 0x1ffffff, PT ;  /* 0x01ffffff0000780c */ /* 0x000fda0003f04070 */
[----:B-1----:R-:W-:Y:S05]  /*0320*/  @P0 BRA `(.L_x_0) ;  /* 0x0000000000180947 */ /* 0x002fea0003800000 */
[----:B------:R-:W0:Y:S01]  /*0330*/  LDCU UR6, c[0x0][0x39c] ;  /* 0x00007380ff0677ac */ /* 0x000e220008000800 */
[----:B------:R-:W-:Y:S02]  /*0340*/  MOV R2, 0x370 ;  /* 0x0000037000027802 */ /* 0x000fe40000000f00 */
[----:B0-----:R-:W-:-:S07]  /*0350*/  MOV R0, UR6 ;  /* 0x0000000600007c02 */ /* 0x001fce0008000f00 */
[----:B-----5:R-:W-:Y:S05]  /*0360*/  CALL.REL.NOINC `($__internal_0_$__cuda_sm20_rcp_rn_f32_slowpath) ;  /* 0x00000008006c7944 */ /* 0x020fea0003c00000 */
[----:B------:R-:W-:Y:S01]  /*0370*/  MOV R12, R38 ;  /* 0x00000026000c7202 */ /* 0x000fe20000000f00 */
[----:B------:R-:W-:Y:S06]  /*0380*/  BRA `(.L_x_1) ;  /* 0x0000000000107947 */ /* 0x000fec0003800000 */
.L_x_0:
[----:B------:R-:W0:Y:S02]  /*0390*/  MUFU.RCP R12, R29 ;  /* 0x0000001d000c7308 */ /* 0x000e240000001000 */
[----:B0-----:R-:W-:-:S04]  /*03a0*/  FFMA R0, R12, R29, -1 ;  /* 0xbf8000000c007423 */ /* 0x001fc8000000001d */
[----:B------:R-:W-:-:S04]  /*03b0*/  FADD.FTZ R13, -R0, -RZ ;  /* 0x800000ff000d7221 */ /* 0x000fc80000010100 */
[----:B------:R-:W-:-:S07]  /*03c0*/  FFMA R12, R12, R13, R12 ;  /* 0x0000000d0c0c7223 */ /* 0x000fce000000000c */
.L_x_1:
[----:B------:R-:W0:Y:S01]  /*03d0*/  LDC R2, c[0x0][0x3a0] ;  /* 0x0000e800ff027b82 */ /* 0x000e220000000800 */
[C---:B-----5:R-:W-:Y:S01]  /*03e0*/  FADD R13, -R14.reuse, R16 ;  /* 0x000000100e0d7221 */ /* 0x060fe20000000100 */
[--C-:B------:R-:W-:Y:S01]  /*03f0*/  FADD R14, -R14, R15.reuse ;  /* 0x0000000f0e0e7221 */ /* 0x100fe20000000100 */
[----:B------:R-:W-:Y:S01]  /*0400*/  FADD R15, -R16, R15 ;  /* 0x0000000f100f7221 */ /* 0x000fe20000000100 */
[C---:B------:R-:W-:Y:S01]  /*0410*/  FADD R16, -R17.reuse, R18 ;  /* 0x0000001211107221 */ /* 0x040fe20000000100 */
[--C-:B------:R-:W-:Y:S01]  /*0420*/  FADD R17, -R17, R19.reuse ;  /* 0x0000001311117221 */ /* 0x100fe20000000100 */
[----:B------:R-:W-:Y:S01]  /*0430*/  FADD R18, -R18, R19 ;  /* 0x0000001312127221 */ /* 0x000fe20000000100 */
[C---:B------:R-:W-:Y:S01]  /*0440*/  FADD R19, -R26.reuse, R27 ;  /* 0x0000001b1a137221 */ /* 0x040fe20000000100 */
[--C-:B------:R-:W-:Y:S01]  /*0450*/  FADD R26, -R26, R28.reuse ;  /* 0x0000001c1a1a7221 */ /* 0x100fe20000000100 */
[----:B------:R-:W-:Y:S01]  /*0460*/  FADD R27, -R27, R28 ;  /* 0x0000001c1b1b7221 */ /* 0x000fe20000000100 */
[----:B0-----:R-:W-:-:S04]  /*0470*/  IADD3 R0, PT, PT, R2, 0x1800000, RZ ;  /* 0x0180000002007810 */ /* 0x001fc80007ffe0ff */
[----:B------:R-:W-:-:S04]  /*0480*/  LOP3.LUT R0, R0, 0x7f800000, RZ, 0xc0, !PT ;  /* 0x7f80000000007812 */ /* 0x000fc800078ec0ff */
[----:B------:R-:W-:-:S13]  /*0490*/  ISETP.GT.U32.AND P0, PT, R0, 0x1ffffff, PT ;  /* 0x01ffffff0000780c */ /* 0x000fda0003f04070 */
[----:B------:R-:W-:Y:S05]  /*04a0*/  @P0 BRA `(.L_x_2) ;  /* 0x0000000000180947 */ /* 0x000fea0003800000 */
[----:B------:R-:W0:Y:S01]  /*04b0*/  LDCU UR6, c[0x0][0x3a0] ;  /* 0x00007400ff0677ac */ /* 0x000e220008000800 */
[----:B------:R-:W-:Y:S02]  /*04c0*/  MOV R2, 0x4f0 ;  /* 0x000004f000027802 */ /* 0x000fe40000000f00 */
[----:B0-----:R-:W-:-:S07]  /*04d0*/  MOV R0, UR6 ;  /* 0x0000000600007c02 */ /* 0x001fce0008000f00 */
[----:B------:R-:W-:Y:S05]  /*04e0*/  CALL.REL.NOINC `($__internal_0_$__cuda_sm20_rcp_rn_f32_slowpath) ;  /* 0x00000008000c7944 */ /* 0x000fea0003c00000 */
[----:B------:R-:W-:Y:S01]  /*04f0*/  MOV R29, R38 ;  /* 0x00000026001d7202 */ /* 0x000fe20000000f00 */
[----:B------:R-:W-:Y:S06]  /*0500*/  BRA `(.L_x_3) ;  /* 0x0000000000107947 */ /* 0x000fec0003800000 */
.L_x_2:
[----:B------:R-:W0:Y:S02]  /*0510*/  MUFU.RCP R29, R2 ;  /* 0x00000002001d7308 */ /* 0x000e240000001000 */
[----:B0-----:R-:W-:-:S04]  /*0520*/  FFMA R0, R29, R2, -1 ;  /* 0xbf8000001d007423 */ /* 0x001fc80000000002 */
[----:B------:R-:W-:-:S04]  /*0530*/  FADD.FTZ R0, -R0, -RZ ;  /* 0x800000ff00007221 */ /* 0x000fc80000010100 */
[----:B------:R-:W-:-:S07]  /*0540*/  FFMA R29, R29, R0, R29 ;  /* 0x000000001d1d7223 */ /* 0x000fce000000001d */
.L_x_3:
[-C--:B------:R-:W-:Y:S01]  /*0550*/  FMUL R0, R18, R18.reuse ;  /* 0x0000001212007220 */ /* 0x080fe20000400000 */
[CC--:B------:R-:W-:Y:S01]  /*0560*/  FMUL R2, R16.reuse, R18.reuse ;  /* 0x0000001210027220 */ /* 0x0c0fe20000400000 */
[----:B------:R-:W-:Y:S01]  /*0570*/  FMUL R35, R17, R18 ;  /* 0x0000001211237220 */ /* 0x000fe20000400000 */
[----:B------:R-:W-:Y:S01]  /*0580*/  FADD R31, R29, R29 ;  /* 0x0000001d1d1f7221 */ /* 0x000fe20000000000 */
[----:B------:R-:W-:Y:S01]  /*0590*/  FFMA R0, R15, R15, R0 ;  /* 0x0000000f0f007223 */ /* 0x000fe20000000000 */
[----:B------:R-:W-:Y:S01]  /*05a0*/  FMUL R33, R16, R17 ;  /* 0x0000001110217220 */ /* 0x000fe20000400000 */
[-C--:B------:R-:W-:Y:S01]  /*05b0*/  FFMA R2, R13, R15.reuse, R2 ;  /* 0x0000000f0d027223 */ /* 0x080fe20000000002 */
[----:B------:R-:W-:Y:S01]  /*05c0*/  FFMA R37, R14, R15, R35 ;  /* 0x0000000f0e257223 */ /* 0x000fe20000000023 */
[-C--:B------:R-:W-:Y:S01]  /*05d0*/  FFMA R28, R27, R27.reuse, R0 ;  /* 0x0000001b1b1c7223 */ /* 0x080fe20000000000 */
[----:B------:R-:W-:Y:S01]  /*05e0*/  FFMA R35, R13, R14, R33 ;  /* 0x0000000e0d237223 */ /* 0x000fe20000000021 */
[-C--:B------:R-:W-:Y:S01]  /*05f0*/  FFMA R2, R19, R27.reuse, R2 ;  /* 0x0000001b13027223 */ /* 0x080fe20000000002 */
[----:B------:R-:W-:Y:S01]  /*0600*/  FFMA R32, R26, R27, R37 ;  /* 0x0000001b1a207223 */ /* 0x000fe20000000025 */
[----:B------:R-:W-:Y:S01]  /*0610*/  FMUL R28, R28, R31 ;  /* 0x0000001f1c1c7220 */ /* 0x000fe20000400000 */
[----:B------:R-:W-:Y:S01]  /*0620*/  FMUL R31, R17, R17 ;  /* 0x00000011111f7220 */ /* 0x000fe20000400000 */
[----:B------:R-:W-:Y:S01]  /*0630*/  FMUL R0, R16, R16 ;  /* 0x0000001010007220 */ /* 0x000fe20000400000 */
[----:B------:R-:W-:Y:S01]  /*0640*/  FFMA R35, R19, R26, R35 ;  /* 0x0000001a13237223 */ /* 0x000fe20000000023 */
[-C--:B------:R-:W-:Y:S01]  /*0650*/  FMUL R30, R2, -R29.reuse ;  /* 0x8000001d021e7220 */ /* 0x080fe20000400000 */
[----:B------:R-:W-:Y:S01]  /*0660*/  FFMA R33, R14, R14, R31 ;  /* 0x0000000e0e217223 */ /* 0x000fe2000000001f */
[----:B------:R-:W-:Y:S01]  /*0670*/  FMUL R31, R32, R29 ;  /* 0x0000001d201f7220 */ /* 0x000fe20000400000 */
[----:B------:R-:W-:Y:S01]  /*0680*/  FFMA R0, R13, R13, R0 ;  /* 0x0000000d0d007223 */ /* 0x000fe20000000000 */
[----:B------:R-:W-:Y:S01]  /*0690*/  FADD R34, R29, R12 ;  /* 0x0000000c1d227221 */ /* 0x000fe20000000000 */
[----:B------:R-:W-:Y:S01]  /*06a0*/  FFMA R33, R26, R26, R33 ;  /* 0x0000001a1a217223 */ /* 0x000fe20000000021 */
[----:B------:R-:W-:Y:S01]  /*06b0*/  FMUL R32, R35, R12 ;  /* 0x0000000c23207220 */ /* 0x000fe20000400000 */
[----:B------:R-:W-:Y:S01]  /*06c0*/  FMUL R37, R30, R31 ;  /* 0x0000001f1e257220 */ /* 0x000fe20000400000 */
[----:B------:R-:W-:Y:S01]  /*06d0*/  FFMA R35, R19, R19, R0 ;  /* 0x0000001313237223 */ /* 0x000fe20000000000 */
[----:B------:R-:W-:Y:S01]  /*06e0*/  FMUL R33, R33, R34 ;  /* 0x0000002221217220 */ /* 0x000fe20000400000 */
[----:B------:R-:W-:Y:S01]  /*06f0*/  FMUL R0, R31, R31 ;  /* 0x0000001f1f007220 */ /* 0x000fe20000400000 */
[----:B------:R-:W-:Y:S01]  /*0700*/  FFMA R37, R28, R32, -R37 ;  /* 0x000000201c257223 */ /* 0x000fe20000000825 */
[----:B------:R-:W-:Y:S01]  /*0710*/  FMUL R34, R35, R34 ;  /* 0x0000002223227220 */ /* 0x000fe20000400000 */
[C---:B------:R-:W-:Y:S01]  /*0720*/  FMUL R39, R33.reuse, R30 ;  /* 0x0000001e21277220 */ /* 0x040fe20000400000 */
[----:B------:R-:W-:Y:S01]  /*0730*/  FFMA R35, R33, R28, -R0 ;  /* 0x0000001c21237223 */ /* 0x000fe20000000800 */
[----:B------:R-:W-:-:S02]  /*0740*/  FMUL R37, R32, R37 ;  /* 0x0000002520257220 */ /* 0x000fc40000400000 */
[----:B------:R-:W-:Y:S02]  /*0750*/  FFMA R39, R32, R31, -R39 ;  /* 0x0000001f20277223 */ /* 0x000fe40000000827 */
[----:B------:R-:W-:-:S04]  /*0760*/  FFMA R37, R34, R35, -R37 ;  /* 0x0000002322257223 */ /* 0x000fc80000000825 */
[----:B------:R-:W-:-:S05]  /*0770*/  FFMA R39, R30, R39, R37 ;  /* 0x000000271e277223 */ /* 0x000fca0000000025 */
[----:B------:R-:W-:-:S13]  /*0780*/  FSETP.GEU.AND P0, PT, |R39|, 9.9999999600419720025e-13, PT ;  /* 0x2b8cbccc2700780b */ /* 0x000fda0003f0e200 */
[----:B------:R-:W-:Y:S05]  /*0790*/  @!P0 EXIT ;  /* 0x000000000000894d */ /* 0x000fea0003800000 */
[----:B------:R-:W-:Y:S01]  /*07a0*/  IADD3 R0, PT, PT, R39, 0x1800000, RZ ;  /* 0x0180000027007810 */ /* 0x000fe20007ffe0ff */
[----:B------:R-:W-:Y:S03]  /*07b0*/  BSSY.RECONVERGENT B0, `(.L_x_4) ;  /* 0x000000c000007945 */ /* 0x000fe60003800200 */
[----:B------:R-:W-:-:S04]  /*07c0*/  LOP3.LUT R0, R0, 0x7f800000, RZ, 0xc0, !PT ;  /* 0x7f80000000007812 */ /* 0x000fc800078ec0ff */
[----:B------:R-:W-:-:S13]  /*07d0*/  ISETP.GT.U32.AND P0, PT, R0, 0x1ffffff, PT ;  /* 0x01ffffff0000780c */ /* 0x000fda0003f04070 */
[----:B------:R-:W-:Y:S05]  /*07e0*/  @P0 BRA `(.L_x_5) ;  /* 0x0000000000100947 */ /* 0x000fea0003800000 */
[----:B------:R-:W-:Y:S02]  /*07f0*/  MOV R0, R39 ;  /* 0x0000002700007202 */ /* 0x000fe40000000f00 */
[----:B------:R-:W-:-:S07]  /*0800*/  MOV R2, 0x820 ;  /* 0x0000082000027802 */ /* 0x000fce0000000f00 */
[----:B------:R-:W-:Y:S05]  /*0810*/  CALL.REL.NOINC `($__internal_0_$__cuda_sm20_rcp_rn_f32_slowpath) ;  /* 0x0000000400407944 */ /* 0x000fea0003c00000 */
[----:B------:R-:W-:Y:S05]  /*0820*/  BRA `(.L_x_6) ;  /* 0x0000000000107947 */ /* 0x000fea0003800000 */
.L_x_5:
[----:B------:R-:W0:Y:S02]  /*0830*/  MUFU.RCP R38, R39 ;  /* 0x0000002700267308 */ /* 0x000e240000001000 */
[----:B0-----:R-:W-:-:S04]  /*0840*/  FFMA R0, R39, R38, -1 ;  /* 0xbf80000027007423 */ /* 0x001fc80000000026 */
[----:B------:R-:W-:-:S04]  /*0850*/  FADD.FTZ R37, -R0, -RZ ;  /* 0x800000ff00257221 */ /* 0x000fc80000010100 */
[----:B------:R-:W-:-:S07]  /*0860*/  FFMA R38, R38, R37, R38 ;  /* 0x0000002526267223 */ /* 0x000fce0000000026 */
.L_x_6:
[----:B------:R-:W-:Y:S05]  /*0870*/  BSYNC.RECONVERGENT B0 ;  /* 0x0000000000007941 */ /* 0x000fea0003800200 */
.L_x_4:
[C-C-:B------:R-:W-:Y:S01]  /*0880*/  FADD R2, -R4.reuse, R10.reuse ;  /* 0x0000000a04027221 */ /* 0x140fe20000000100 */
[----:B------:R-:W-:Y:S01]  /*0890*/  FADD R37, -R4, R7 ;  /* 0x0000000704257221 */ /* 0x000fe20000000100 */
[----:B------:R-:W-:Y:S01]  /*08a0*/  FADD R39, -R3, R9 ;  /* 0x0000000903277221 */ /* 0x000fe20000000100 */
[----:B------:R-:W-:Y:S01]  /*08b0*/  FADD R41, -R7, R10 ;  /* 0x0000000a07297221 */ /* 0x000fe20000000100 */
[----:B------:R-:W-:Y:S01]  /*08c0*/  FMUL R2, R2, R17 ;  /* 0x0000001102027220 */ /* 0x000fe20000400000 */
[----:B------:R-:W-:Y:S01]  /*08d0*/  FADD R0, -R3, R6 ;  /* 0x0000000603007221 */ /* 0x000fe20000000100 */
[----:B------:R-:W-:Y:S01]  /*08e0*/  FMUL R37, R37, R16 ;  /* 0x0000001025257220 */ /* 0x000fe20000400000 */
[----:B------:R-:W-:Y:S01]  /*08f0*/  FMUL R41, R41, R18 ;  /* 0x0000001229297220 */ /* 0x000fe20000400000 */
[----:B------:R-:W-:Y:S01]  /*0900*/  FFMA R39, R39, R14, R2 ;  /* 0x0000000e27277223 */ /* 0x000fe20000000002 */
[C---:B------:R-:W-:Y:S01]  /*0910*/  FADD R2, -R5.reuse, R11 ;  /* 0x0000000b05027221 */ /* 0x040fe20000000100 */
[----:B------:R-:W-:Y:S01]  /*0920*/  FADD R36, -R6, R9 ;  /* 0x0000000906247221 */ /* 0x000fe20000000100 */
[----:B------:R-:W-:Y:S01]  /*0930*/  FMUL R43, R30, R31 ;  /* 0x0000001f1e2b7220 */ /* 0x000fe20000400000 */
[----:B------:R-:W-:Y:S01]  /*0940*/  FFMA R0, R0, R13, R37 ;  /* 0x0000000d00007223 */ /* 0x000fe20000000025 */
[----:B------:R-:W-:Y:S01]  /*0950*/  FFMA R37, R2, R26, R39 ;  /* 0x0000001a02257223 */ /* 0x000fe20000000027 */
[----:B------:R-:W-:Y:S01]  /*0960*/  FFMA R36, R36, R15, R41 ;  /* 0x0000000f24247223 */ /* 0x000fe20000000029 */
[----:B------:R-:W-:Y:S01]  /*0970*/  FADD R39, -R5, R8 ;  /* 0x0000000805277221 */ /* 0x000fe20000000100 */
[----:B------:R-:W-:Y:S01]  /*0980*/  FFMA R2, R28, R32, -R43 ;  /* 0x000000201c027223 */ /* 0x000fe2000000082b */
[----:B------:R-:W-:Y:S01]  /*0990*/  FADD R41, -R8, R11 ;  /* 0x0000000b08297221 */ /* 0x000fe20000000100 */
[----:B------:R-:W-:Y:S01]  /*09a0*/  FMUL R43, R30, R37 ;  /* 0x000000251e2b7220 */ /* 0x000fe20000400000 */
[----:B------:R-:W-:Y:S01]  /*09b0*/  FFMA R0, R39, R19, R0 ;  /* 0x0000001327007223 */ /* 0x000fe20000000000 */
[----:B------:R-:W-:Y:S01]  /*09c0*/  FMUL R40, R2, R37 ;  /* 0x0000002502287220 */ /* 0x000fe20000400000 */
[----:B------:R-:W-:-:S02]  /*09d0*/  FFMA R36, R41, R27, R36 ;  /* 0x0000001b29247223 */ /* 0x000fc40000000024 */
[-C--:B------:R-:W-:Y:S01]  /*09e0*/  FMUL R41, R2, R0.reuse ;  /* 0x0000000002297220 */ /* 0x080fe20000400000 */
[----:B------:R-:W-:Y:S01]  /*09f0*/  FFMA R40, R35, R0, -R40 ;  /* 0x0000000023287223 */ /* 0x000fe20000000828 */
[----:B------:R-:W-:Y:S01]  /*0a00*/  FMUL R39, R31, R36 ;  /* 0x000000241f277220 */ /* 0x000fe20000400000 */
[----:B------:R-:W-:Y:S01]  /*0a10*/  FMUL R35, R33, R30 ;  /* 0x0000001e21237220 */ /* 0x000fe20000400000 */
[-C--:B------:R-:W-:Y:S01]  /*0a20*/  FMUL R2, R31, R37.reuse ;  /* 0x000000251f027220 */ /* 0x080fe20000400000 */
[-C--:B------:R-:W-:Y:S01]  /*0a30*/  FFMA R43, R32, R36.reuse, -R43 ;  /* 0x00000024202b7223 */ /* 0x080fe2000000082b */
[----:B------:R-:W-:Y:S01]  /*0a40*/  FFMA R39, R28, R37, -R39 ;  /* 0x000000251c277223 */ /* 0x000fe20000000827 */
[C---:B------:R-:W-:Y:S01]  /*0a50*/  FFMA R35, R32.reuse, R31, -R35 ;  /* 0x0000001f20237223 */ /* 0x040fe20000000823 */
[-C--:B------:R-:W-:Y:S01]  /*0a60*/  FFMA R33, R33, R36.reuse, -R2 ;  /* 0x0000002421217223 */ /* 0x080fe20000000802 */
[----:B------:R-:W-:Y:S01]  /*0a70*/  FMUL R37, R32, R43 ;  /* 0x0000002b20257220 */ /* 0x000fe20000400000 */
[----:B------:R-:W-:Y:S01]  /*0a80*/  FFMA R39, R34, R39, -R41 ;  /* 0x0000002722277223 */ /* 0x000fe20000000829 */
[----:B------:R-:W-:-:S02]  /*0a90*/  FFMA R31, R35, R36, R40 ;  /* 0x00000024231f7223 */ /* 0x000fc40000000028 */
[----:B------:R-:W-:Y:S01]  /*0aa0*/  FFMA R34, R34, R33, -R37 ;  /* 0x0000002122227223 */ /* 0x000fe20000000825 */
[----:B------:R-:W-:Y:S01]  /*0ab0*/  FFMA R39, R30, R43, R39 ;  /* 0x0000002b1e277223 */ /* 0x000fe20000000027 */
[----:B------:R-:W-:Y:S02]  /*0ac0*/  FMUL R2, R31, R38 ;  /* 0x000000261f027220 */ /* 0x000fe40000400000 */
[----:B------:R-:W-:Y:S01]  /*0ad0*/  FFMA R35, R35, R0, R34 ;  /* 0x0000000023237223 */ /* 0x000fe20000000022 */
[----:B------:R-:W-:Y:S01]  /*0ae0*/  FMUL R31, R39, R38 ;  /* 0x00000026271f7220 */ /* 0x000fe20000400000 */
[C---:B------:R-:W-:Y:S01]  /*0af0*/  FMUL R28, R2.reuse, R13 ;  /* 0x0000000d021c7220 */ /* 0x040fe20000400000 */
[C---:B------:R-:W-:Y:S01]  /*0b00*/  FMUL R16, R2.reuse, R16 ;  /* 0x0000001002107220 */ /* 0x040fe20000400000 */
[----:B------:R-:W-:Y:S01]  /*0b10*/  FMUL R38, R35, R38 ;  /* 0x0000002623267220 */ /* 0x000fe20000400000 */
[----:B------:R-:W-:Y:S01]  /*0b20*/  FMUL R19, R2, R19 ;  /* 0x0000001302137220 */ /* 0x000fe20000400000 */
[C---:B------:R-:W-:Y:S01]  /*0b30*/  FFMA R0, R31.reuse, R14, R28 ;  /* 0x0000000e1f007223 */ /* 0x040fe2000000001c */
[C---:B------:R-:W-:Y:S01]  /*0b40*/  FFMA R13, R31.reuse, R17, R16 ;  /* 0x000000111f0d7223 */ /* 0x040fe20000000010 */
[C---:B------:R-:W-:Y:S01]  /*0b50*/  FMUL R18, R38.reuse, R18 ;  /* 0x0000001226127220 */ /* 0x040fe20000400000 */
[----:B------:R-:W-:Y:S01]  /*0b60*/  FMUL R27, R38, R27 ;  /* 0x0000001b261b7220 */ /* 0x000fe20000400000 */
[----:B------:R-:W-:Y:S01]  /*0b70*/  FFMA R3, R0, R12, R3 ;  /* 0x0000000c00037223 */ /* 0x000fe20000000003 */
[----:B------:R-:W-:Y:S01]  /*0b80*/  FMUL R0, R38, R15 ;  /* 0x0000000f26007220 */ /* 0x000fe20000400000 */
[----:B------:R-:W-:Y:S01]  /*0b90*/  FFMA R2, R31, R26, R19 ;  /* 0x0000001a1f027223 */ /* 0x000fe20000000013 */
[----:B------:R-:W-:Y:S01]  /*0ba0*/  FADD R16, -R16, R18 ;  /* 0x0000001210107221 */ /* 0x000fe20000000100 */
[--C-:B------:R-:W-:Y:S01]  /*0bb0*/  FADD R19, -R19, R27.reuse ;  /* 0x0000001b13137221 */ /* 0x100fe20000000100 */
[--C-:B------:R-:W-:Y:S01]  /*0bc0*/  FADD R15, -R28, R0.reuse ;  /* 0x000000001c0f7221 */ /* 0x100fe20000000100 */
[C---:B------:R-:W-:Y:S01]  /*0bd0*/  FFMA R0, -R31.reuse, R14, -R0 ;  /* 0x0000000e1f007223 */ /* 0x040fe20000000900 */
[C---:B------:R-:W-:Y:S01]  /*0be0*/  FFMA R17, -R31.reuse, R17, -R18 ;  /* 0x000000111f117223 */ /* 0x040fe20000000912 */
[----:B------:R-:W-:Y:S01]  /*0bf0*/  FFMA R26, -R31, R26, -R27 ;  /* 0x0000001a1f1a7223 */ /* 0x000fe2000000091b */
[-C--:B------:R-:W-:Y:S01]  /*0c00*/  FFMA R13, R13, R12.reuse, R4 ;  /* 0x0000000c0d0d7223 */ /* 0x080fe20000000004 */
[----:B------:R-:W-:Y:S01]  /*0c10*/  FFMA R5, R2, R12, R5 ;  /* 0x0000000c02057223 */ /* 0x000fe20000000005 */
[-C--:B------:R-:W-:Y:S01]  /*0c20*/  FFMA R15, R15, R29.reuse, R6 ;  /* 0x0000001d0f0f7223 */ /* 0x080fe20000000006 */
[-C--:B------:R-:W-:Y:S01]  /*0c30*/  FFMA R7, R16, R29.reuse, R7 ;  /* 0x0000001d10077223 */ /* 0x080fe20000000007 */
[-C--:B------:R-:W-:Y:S01]  /*0c40*/  FFMA R19, R19, R29.reuse, R8 ;  /* 0x0000001d13137223 */ /* 0x080fe20000000008 */
[-C--:B------:R-:W-:Y:S01]  /*0c50*/  FFMA R9, R0, R29.reuse, R9 ;  /* 0x0000001d00097223 */ /* 0x080fe20000000009 */
[-C--:B------:R-:W-:Y:S01]  /*0c60*/  FFMA R17, R17, R29.reuse, R10 ;  /* 0x0000001d11117223 */ /* 0x080fe2000000000a */
[----:B------:R-:W-:Y:S01]  /*0c70*/  FFMA R11, R26, R29, R11 ;  /* 0x0000001d1a0b7223 */ /* 0x000fe2000000000b */
[----:B------:R-:W-:Y:S04]  /*0c80*/  STG.E desc[UR4][R24.64], R3 ;  /* 0x0000000318007986 */ /* 0x000fe8000c101904 */
[----:B------:R-:W-:Y:S04]  /*0c90*/  STG.E desc[UR4][R24.64+0x4], R13 ;  /* 0x0000040d18007986 */ /* 0x000fe8000c101904 */
[----:B------:R-:W-:Y:S04]  /*0ca0*/  STG.E desc[UR4][R24.64+0x8], R5 ;  /* 0x0000080518007986 */ /* 0x000fe8000c101904 */
[----:B------:R-:W-:Y:S04]  /*0cb0*/  STG.E desc[UR4][R22.64], R15 ;  /* 0x0000000f16007986 */ /* 0x000fe8000c101904 */
[----:B------:R-:W-:Y:S04]  /*0cc0*/  STG.E desc[UR4][R22.64+0x4], R7 ;  /* 0x0000040716007986 */ /* 0x000fe8000c101904 */
[----:B------:R-:W-:Y:S04]  /*0cd0*/  STG.E desc[UR4][R22.64+0x8], R19 ;  /* 0x0000081316007986 */ /* 0x000fe8000c101904 */
[----:B------:R-:W-:Y:S04]  /*0ce0*/  STG.E desc[UR4][R20.64], R9 ;  /* 0x0000000914007986 */ /* 0x000fe8000c101904 */
[----:B------:R-:W-:Y:S04]  /*0cf0*/  STG.E desc[UR4][R20.64+0x4], R17 ;  /* 0x0000041114007986 */ /* 0x000fe8000c101904 */
[----:B------:R-:W-:Y:S01]  /*0d00*/  STG.E desc[UR4][R20.64+0x8], R11 ;  /* 0x0000080b14007986 */ /* 0x000fe2000c101904 */
[----:B------:R-:W-:Y:S05]  /*0d10*/  EXIT ;  /* 0x000000000000794d */ /* 0x000fea0003800000 */
        .weak           $__internal_0_$__cuda_sm20_rcp_rn_f32_slowpath
        .type           $__internal_0_$__cuda_sm20_rcp_rn_f32_slowpath,@function
        .size           $__internal_0_$__cuda_sm20_rcp_rn_f32_slowpath,(.L_x_18 - $__internal_0_$__cuda_sm20_rcp_rn_f32_slowpath)
$__internal_0_$__cuda_sm20_rcp_rn_f32_slowpath:
[----:B------:R-:W-:Y:S01]  /*0d20*/  SHF.L.U32 R36, R0, 0x1, RZ ;  /* 0x0000000100247819 */ /* 0x000fe200000006ff */
[----:B------:R-:W-:Y:S03]  /*0d30*/  BSSY.RECONVERGENT B1, `(.L_x_7) ;  /* 0x0000030000017945 */ /* 0x000fe60003800200 */
[----:B------:R-:W-:-:S04]  /*0d40*/  SHF.R.U32.HI R36, RZ, 0x18, R36 ;  /* 0x00000018ff247819 */ /* 0x000fc80000011624 */
[----:B------:R-:W-:-:S13]  /*0d50*/  ISETP.NE.U32.AND P0, PT, R36, RZ, PT ;  /* 0x000000ff2400720c */ /* 0x000fda0003f05070 */
[----:B------:R-:W-:Y:S05]  /*0d60*/  @P0 BRA `(.L_x_8) ;  /* 0x0000000000280947 */ /* 0x000fea0003800000 */
[----:B------:R-:W-:-:S04]  /*0d70*/  SHF.L.U32 R36, R0, 0x1, RZ ;  /* 0x0000000100247819 */ /* 0x000fc800000006ff */
[----:B------:R-:W-:-:S13]  /*0d80*/  ISETP.NE.AND P0, PT, R36, RZ, PT ;  /* 0x000000ff2400720c */ /* 0x000fda0003f05270 */
[----:B------:R-:W-:Y:S01]  /*0d90*/  @P0 FFMA R37, R0, 1.84467440737095516160e+19, RZ ;  /* 0x5f80000000250823 */ /* 0x000fe200000000ff */
[----:B------:R-:W-:Y:S08]  /*0da0*/  @!P0 MUFU.RCP R38, R0 ;  /* 0x0000000000268308 */ /* 0x000ff00000001000 */
[----:B------:R-:W0:Y:S02]  /*0db0*/  @P0 MUFU.RCP R36, R37 ;  /* 0x0000002500240308 */ /* 0x000e240000001000 */
[----:B0-----:R-:W-:-:S04]  /*0dc0*/  @P0 FFMA R39, R37, R36, -1 ;  /* 0xbf80000025270423 */ /* 0x001fc80000000024 */
[----:B------:R-:W-:-:S04]  /*0dd0*/  @P0 FADD.FTZ R39, -R39, -RZ ;  /* 0x800000ff27270221 */ /* 0x000fc80000010100 */
[----:B------:R-:W-:-:S04]  /*0de0*/  @P0 FFMA R39, R36, R39, R36 ;  /* 0x0000002724270223 */ /* 0x000fc80000000024 */
[----:B------:R-:W-:Y:S01]  /*0df0*/  @P0 FFMA R38, R39, 1.84467440737095516160e+19, RZ ;  /* 0x5f80000027260823 */ /* 0x000fe200000000ff */
[----:B------:R-:W-:Y:S06]  /*0e00*/  BRA `(.L_x_9) ;  /* 0x0000000000887947 */ /* 0x000fec0003800000 */
.L_x_8:
[----:B------:R-:W-:-:S04]  /*0e10*/  IADD3 R37, PT, PT, R36, -0xfd, RZ ;  /* 0xffffff0324257810 */ /* 0x000fc80007ffe0ff */
[----:B------:R-:W-:-:S13]  /*0e20*/  ISETP.GT.U32.AND P0, PT, R37, 0x1, PT ;  /* 0x000000012500780c */ /* 0x000fda0003f04070 */
[----:B------:R-:W-:Y:S05]  /*0e30*/  @P0 BRA `(.L_x_10) ;  /* 0x0000000000780947 */ /* 0x000fea0003800000 */
[----:B------:R-:W-:Y:S02]  /*0e40*/  LOP3.LUT R42, R0, 0x7fffff, RZ, 0xc0, !PT ;  /* 0x007fffff002a7812 */ /* 0x000fe400078ec0ff */
[----:B------:R-:W-:Y:S02]  /*0e50*/  IADD3 R36, PT, PT, R36, -0xfc, RZ ;  /* 0xffffff0424247810 */ /* 0x000fe40007ffe0ff */
[----:B------:R-:W-:-:S04]  /*0e60*/  LOP3.LUT R42, R42, 0x3f800000, RZ, 0xfc, !PT ;  /* 0x3f8000002a2a7812 */ /* 0x000fc800078efcff */
[----:B------:R-:W0:Y:S02]  /*0e70*/  MUFU.RCP R41, R42 ;  /* 0x0000002a00297308 */ /* 0x000e240000001000 */
[----:B0-----:R-:W-:-:S04]  /*0e80*/  FFMA R40, R42, R41, -1 ;  /* 0xbf8000002a287423 */ /* 0x001fc80000000029 */
[----:B------:R-:W-:-:S04]  /*0e90*/  FADD.FTZ R40, -R40, -RZ ;  /* 0x800000ff28287221 */ /* 0x000fc80000010100 */
[CCC-:B------:R-:W-:Y:S01]  /*0ea0*/  FFMA.RM R38, R41.reuse, R40.reuse, R41.reuse ;  /* 0x0000002829267223 */ /* 0x1c0fe20000004029 */
[----:B------:R-:W-:Y:S01]  /*0eb0*/  FFMA.RP R41, R41, R40, R41 ;  /* 0x0000002829297223 */ /* 0x000fe20000008029 */
[----:B------:R-:W-:-:S03]  /*0ec0*/  HFMA2 R40, -RZ, RZ, 0, 1.78813934326171875e-07 ;  /* 0x00000003ff287431 */ /* 0x000fc600000001ff */
[C---:B------:R-:W-:Y:S02]  /*0ed0*/  LOP3.LUT R39, R38.reuse, 0x7fffff, RZ, 0xc0, !PT ;  /* 0x007fffff26277812 */ /* 0x040fe400078ec0ff */
[----:B------:R-:W-:Y:S02]  /*0ee0*/  FSETP.NEU.FTZ.AND P0, PT, R38, R41, PT ;  /* 0x000000292600720b */ /* 0x000fe40003f1d000 */
[----:B------:R-:W-:Y:S02]  /*0ef0*/  LOP3.LUT R39, R39, 0x800000, RZ, 0xfc, !PT ;  /* 0x0080000027277812 */ /* 0x000fe400078efcff */
[----:B------:R-:W-:Y:S02]  /*0f00*/  SEL R38, RZ, 0xffffffff, !P0 ;  /* 0xffffffffff267807 */ /* 0x000fe40004000000 */
[----:B------:R-:W-:Y:S02]  /*0f10*/  SHF.L.U32 R40, R40, R37, RZ ;  /* 0x0000002528287219 */ /* 0x000fe400000006ff */
[----:B------:R-:W-:-:S02]  /*0f20*/  IADD3 R38, PT, PT, -R38, RZ, RZ ;  /* 0x000000ff26267210 */ /* 0x000fc40007ffe1ff */
[----:B------:R-:W-:Y:S02]  /*0f30*/  LOP3.LUT R40, R40, R39, RZ, 0xc0, !PT ;  /* 0x0000002728287212 */ /* 0x000fe400078ec0ff */
[-CC-:B------:R-:W-:Y:S02]  /*0f40*/  LOP3.LUT P1, RZ, R38, R37.reuse, R39.reuse, 0xf8, !PT ;  /* 0x0000002526ff7212 */ /* 0x180fe4000782f827 */
[----:B------:R-:W-:Y:S02]  /*0f50*/  SHF.R.U32.HI R40, RZ, R37, R40 ;  /* 0x00000025ff287219 */ /* 0x000fe40000011628 */
[----:B------:R-:W-:Y:S02]  /*0f60*/  SHF.R.U32.HI R39, RZ, R36, R39 ;  /* 0x00000024ff277219 */ /* 0x000fe40000011627 */
[C---:B------:R-:W-:Y:S02]  /*0f70*/  LOP3.LUT P0, RZ, R40.reuse, 0x1, RZ, 0xc0, !PT ;  /* 0x0000000128ff7812 */ /* 0x040fe4000780c0ff */
[----:B------:R-:W-:-:S04]  /*0f80*/  LOP3.LUT P2, RZ, R40, 0x2, RZ, 0xc0, !PT ;  /* 0x0000000228ff7812 */ /* 0x000fc8000784c0ff */
[----:B------:R-:W-:Y:S02]  /*0f90*/  PLOP3.LUT P0, PT, P0, P1, P2, 0xe0, 0x0 ;  /* 0x000000000000781c */ /* 0x000fe40000703c20 */
[----:B------:R-:W-:Y:S02]  /*0fa0*/  LOP3.LUT P1, RZ, R0, 0x7fffff, RZ, 0xc0, !PT ;  /* 0x007fffff00ff7812 */ /* 0x000fe4000782c0ff */
[----:B------:R-:W-:-:S04]  /*0fb0*/  SEL R37, RZ, 0x1, !P0 ;  /* 0x00000001ff257807 */ /* 0x000fc80004000000 */
[----:B------:R-:W-:-:S04]  /*0fc0*/  IADD3 R37, PT, PT, -R37, RZ, RZ ;  /* 0x000000ff25257210 */ /* 0x000fc80007ffe1ff */
[----:B------:R-:W-:-:S13]  /*0fd0*/  ISETP.GE.AND P0, PT, R37, RZ, PT ;  /* 0x000000ff2500720c */ /* 0x000fda0003f06270 */
[----:B------:R-:W-:-:S04]  /*0fe0*/  @!P0 IADD3 R39, PT, PT, R39, 0x1, RZ ;  /* 0x0000000127278810 */ /* 0x000fc80007ffe0ff */
[----:B------:R-:W-:-:S04]  /*0ff0*/  @!P1 SHF.L.U32 R39, R39, 0x1, RZ ;  /* 0x0000000127279819 */ /* 0x000fc800000006ff */
[----:B------:R-:W-:Y:S01]  /*1000*/  LOP3.LUT R38, R39, 0x80000000, R0, 0xf8, !PT ;  /* 0x8000000027267812 */ /* 0x000fe200078ef800 */
[----:B------:R-:W-:Y:S06]  /*1010*/  BRA `(.L_x_9) ;  /* 0x0000000000047947 */ /* 0x000fec0003800000 */
.L_x_10:
[----:B------:R0:W1:Y:S02]  /*1020*/  MUFU.RCP R38, R0 ;  /* 0x0000000000267308 */ /* 0x0000640000001000 */
.L_x_9:
[----:B------:R-:W-:Y:S05]  /*1030*/  BSYNC.RECONVERGENT B1 ;  /* 0x0000000000017941 */ /* 0x000fea0003800200 */
.L_x_7:
[----:B------:R-:W-:Y:S01]  /*1040*/  HFMA2 R37, -RZ, RZ, 0, 0 ;  /* 0x00000000ff257431 */ /* 0x000fe200000001ff */
[----:B------:R-:W-:-:S04]  /*1050*/  MOV R36, R2 ;  /* 0x0000000200247202 */ /* 0x000fc80000000f00 */
[----:B01----:R-:W-:Y:S05]  /*1060*/  RET.REL.NODEC R36 `(settle_velocity_correction) ;  /* 0xffffffec24e47950 */ /* 0x003fea0003c3ffff */
.L_x_11:
[----:B------:R-:W-:-:S00]  /*1070*/  BRA `(.L_x_11) ;  /* 0xfffffffc00fc7947 */ /* 0x000fc0000383ffff */
[----:B------:R-:W-:-:S00]  /*1080*/  NOP ;  /* 0x0000000000007918 */ /* 0x000fc00000000000 */
[----:B------:R-:W-:-:S00]  /*1090*/  NOP ;  /* 0x0000000000007918 */ /* 0x000fc00000000000 */
[----:B------:R-:W-:-:S00]  /*10a0*/  NOP ;  /* 0x0000000000007918 */ /* 0x000fc00000000000 */
[----:B------:R-:W-:-:S00]  /*10b0*/  NOP ;  /* 0x0000000000007918 */ /* 0x000fc00000000000 */
[----:B------:R-:W-:-:S00]  /*10c0*/  NOP ;  /* 0x0000000000007918 */ /* 0x000fc00000000000 */
[----:B------:R-:W-:-:S00]  /*10d0*/  NOP ;  /* 0x0000000000007918 */ /* 0x000fc00000000000 */
[----:B------:R-:W-:-:S00]  /*10e0*/  NOP ;  /* 0x0000000000007918 */ /* 0x000fc00000000000 */
[----:B------:R-:W-:-:S00]  /*10f0*/  NOP ;  /* 0x0000000000007918 */ /* 0x000fc00000000000 */
.L_x_18:


//--------------------- .text.settle_constraints  --------------------------
	.section	.text.settle_constraints,"ax",@progbits
	.align	128
        .global         settle_constraints
        .type           settle_constraints,@function
        .size           settle_constraints,(.L_x_19 - settle_constraints)
        .other          settle_constraints,@"STO_CUDA_ENTRY STV_DEFAULT"
settle_constraints:
.text.settle_constraints:
        /* <DEDUP_REMOVED lines=8> */
[----:B------:R-:W0:Y:S01]  /*0080*/  LDC.64 R2, c[0x0][0x390] ;  /* 0x0000e400ff027b82 */ /* 0x000e220000000a00 */
[----:B------:R-:W1:Y:S01]  /*0090*/  LDCU.64 UR4, c[0x0][0x358] ;  /* 0x00006b00ff0477ac */ /* 0x000e620008000a00 */
[----:B------:R-:W-:-:S06]  /*00a0*/  LEA R5, R0, R0, 0x1 ;  /* 0x0000000000057211 */ /* 0x000fcc00078e08ff */
[----:B------:R-:W2:Y:S08]  /*00b0*/  LDC.64 R28, c[0x0][0x388] ;  /* 0x0000e200ff1c7b82 */ /* 0x000eb00000000a00 */
[----:B------:R-:W3:Y:S01]  /*00c0*/  LDC.64 R6, c[0x0][0x380] ;  /* 0x0000e000ff067b82 */ /* 0x000ee20000000a00 */
[----:B0-----:R-:W-:-:S05]  /*00d0*/  IMAD.WIDE R2, R5, 0x4, R2 ;  /* 0x0000000405027825 */ /* 0x001fca00078e0202 */
[----:B-1----:R-:W4:Y:S04]  /*00e0*/  LDG.E.CONSTANT R0, desc[UR4][R2.64] ;  /* 0x0000000402007981 */ /* 0x002f28000c1e9900 */
[----:B------:R-:W2:Y:S04]  /*00f0*/  LDG.E.CONSTANT R4, desc[UR4][R2.64+0x4] ;  /* 0x0000040402047981 */ /* 0x000ea8000c1e9900 */
[----:B------:R-:W3:Y:S01]  /*0100*/  LDG.E.CONSTANT R5, desc[UR4][R2.64+0x8] ;  /* 0x0000080402057981 */ /* 0x000ee2000c1e9900 */
[----:B----4-:R-:W-:Y:S02]  /*0110*/  LEA R17, R0, R0, 0x1 ;  /* 0x0000000000117211 */ /* 0x010fe400078e08ff */
[----:B------:R-:W0:Y:S01]  /*0120*/  LDC R0, c[0x0][0x3a0] ;  /* 0x0000e800ff007b82 */ /* 0x000e220000000800 */
[----:B--2---:R-:W-:-:S02]  /*0130*/  LEA R19, R4, R4, 0x1 ;  /* 0x0000000404137211 */ /* 0x004fc400078e08ff */
[----:B------:R-:W-:Y:S01]  /*0140*/  IMAD.WIDE R8, R17, 0x4, R28 ;  /* 0x0000000411087825 */ /* 0x000fe200078e021c */
[----:B---3--:R-:W-:-:S03]  /*0150*/  LEA R21, R5, R5, 0x1 ;  /* 0x0000000505157211 */ /* 0x008fc600078e08ff */
[----:B------:R-:W-:Y:S01]  /*0160*/  IMAD.WIDE R24, R19, 0x4, R28 ;  /* 0x0000000413187825 */ /* 0x000fe200078e021c */
[----:B------:R-:W5:Y:S03]  /*0170*/  LDG.E.CONSTANT R11, desc[UR4][R8.64] ;  /* 0x00000004080b7981 */ /* 0x000f66000c1e9900 */
[--C-:B------:R-:W-:Y:S01]  /*0180*/  IMAD.WIDE R4, R17, 0x4, R6.reuse ;  /* 0x0000000411047825 */ /* 0x100fe200078e0206 */
[----:B------:R-:W5:Y:S03]  /*0190*/  LDG.E.CONSTANT R13, desc[UR4][R24.64] ;  /* 0x00000004180d7981 */ /* 0x000f66000c1e9900 */
[----:B------:R-:W-:Y:S01]  /*01a0*/  IMAD.WIDE R2, R19, 0x4, R6 ;  /* 0x0000000413027825 */ /* 0x000fe200078e0206 */
[----:B------:R-:W5:Y:S03]  /*01b0*/  LDG.E.CONSTANT R12, desc[UR4][R24.64+0x4] ;  /* 0x00000404180c7981 */ /* 0x000f66000c1e9900 */
[C---:B------:R-:W-:Y:S01]  /*01c0*/  IMAD.WIDE R28, R21.reuse, 0x4, R28 ;  /* 0x00000004151c7825 */ /* 0x040fe200078e021c */
[----:B------:R-:W5:Y:S03]  /*01d0*/  LDG.E.CONSTANT R15, desc[UR4][R24.64+0x8] ;  /* 0x00000804180f7981 */ /* 0x000f66000c1e9900 */
[----:B------:R-:W-:Y:S01]  /*01e0*/  IMAD.WIDE R6, R21, 0x4, R6 ;  /* 0x0000000415067825 */ /* 0x000fe200078e0206 */
[----:B------:R-:W5:Y:S04]  /*01f0*/  LDG.E.CONSTANT R17, desc[UR4][R28.64] ;  /* 0x000000041c117981 */ /* 0x000f68000c1e9900 */
[----:B------:R-:W5:Y:S04]  /*0200*/  LDG.E.CONSTANT R16, desc[UR4][R28.64+0x4] ;  /* 0x000004041c107981 */ /* 0x000f68000c1e9900 */
[----:B------:R-:W5:Y:S04]  /*0210*/  LDG.E.CONSTANT R18, desc[UR4][R28.64+0x8] ;  /* 0x000008041c127981 */ /* 0x000f68000c1e9900 */
[----:B------:R-:W5:Y:S04]  /*0220*/  LDG.E R19, desc[UR4][R4.64] ;  /* 0x0000000404137981 */ /* 0x000f68000c1e1900 */
        /* <DEDUP_REMOVED lines=8> */
[----:B------:R-:W5:Y:S04]  /*02b0*/  LDG.E.CONSTANT R10, desc[UR4][R8.64+0x4] ;  /* 0x00000404080a7981 */ /* 0x000f68000c1e9900 */
[----:B------:R1:W5:Y:S02]  /*02c0*/  LDG.E.CONSTANT R14, desc[UR4][R8.64+0x8] ;  /* 0x00000804080e7981 */ /* 0x000364000c1e9900 */
[----:B-1----:R-:W0:Y:S02]  /*02d0*/  LDC R9, c[0x0][0x39c] ;  /* 0x0000e700ff097b82 */ /* 0x002e240000000800 */
[----:B0-----:R-:W-:-:S05]  /*02e0*/  FFMA R0, R0, 2, R9 ;  /* 0x4000000000007823 */ /* 0x001fca0000000009 */
[----:B------:R-:W-:-:S04]  /*02f0*/  IADD3 R8, PT, PT, R0, 0x1800000, RZ ;  /* 0x0180000000087810 */ /* 0x000fc80007ffe0ff */
[----:B------:R-:W-:-:S04]  /*0300*/  LOP3.LUT R8, R8, 0x7f800000, RZ, 0xc0, !PT ;  /* 0x7f80000008087812 */ /* 0x000fc800078ec0ff */
[----:B------:R-:W-:-:S13]  /*0310*/  ISETP.GT.U32.AND P0, PT, R8, 0x1ffffff, PT ;  /* 0x01ffffff0800780c */ /* 0x000fda0003f04070 */
[----:B------:R-:W-:Y:S05]  /*0320*/  @P0 BRA `(.L_x_12) ;  /* 0x00000000000c0947 */ /* 0x000fea0003800000 */
[----:B------:R-:W-:-:S07]  /*0330*/  MOV R8, 0x350 ;  /* 0x0000035000087802 */ /* 0x000fce0000000f00 */
[----:B-----5:R-:W-:Y:S05]  /*0340*/  CALL.REL.NOINC `($__internal_1_$__cuda_sm20_rcp_rn_f32_slowpath) ;  /* 0x0000000000c87944 */ /* 0x020fea0003c00000 */
[----:B------:R-:W-:Y:S05]  /*0350*/  BRA `(.L_x_13) ;  /* 0x0000000000107947 */ /* 0x000fea0003800000 */
.L_x_12:
[----:B------:R-:W0:Y:S02]  /*0360*/  MUFU.RCP R9, R0 ;  /* 0x0000000000097308 */ /* 0x000e240000001000 */
[----:B0-----:R-:W-:-:S04]  /*0370*/  FFMA R8, R0, R9, -1 ;  /* 0xbf80000000087423 */ /* 0x001fc80000000009 */
[----:B------:R-:W-:-:S04]  /*0380*/  FADD.FTZ R8, -R8, -RZ ;  /* 0x800000ff08087221 */ /* 0x000fc80000010100 */
[----:B------:R-:W-:-:S07]  /*0390*/  FFMA R0, R9, R8, R9 ;  /* 0x0000000809007223 */ /* 0x000fce0000000009 */
.L_x_13:
[----:B------:R-:W0:Y:S01]  /*03a0*/  LDCU UR6, c[0x0][0x3a0] ;  /* 0x00007400ff0677ac */ /* 0x000e220008000800 */
[----:B------:R-:W1:Y:S01]  /*03b0*/  LDCU UR7, c[0x0][0x39c] ;  /* 0x00007380ff0777ac */ /* 0x000e620008000800 */
[----:B0----5:R-:W-:Y:S01]  /*03c0*/  FMUL R24, R24, UR6 ;  /* 0x0000000618187c20 */ /* 0x021fe20008400000 */
[----:B------:R-:W-:Y:S01]  /*03d0*/  FMUL R22, R22, UR6 ;  /* 0x0000000616167c20 */ /* 0x000fe20008400000 */
[----:B------:R-:W-:Y:S01]  /*03e0*/  FMUL R8, R13, UR6 ;  /* 0x000000060d087c20 */ /* 0x000fe20008400000 */
[----:B------:R-:W-:Y:S01]  /*03f0*/  FMUL R9, R12, UR6 ;  /* 0x000000060c097c20 */ /* 0x000fe20008400000 */
[----:B-1----:R-:W-:Y:S01]  /*0400*/  FFMA R24, R21, UR7, R24 ;  /* 0x0000000715187c23 */ /* 0x002fe20008000018 */
[----:B------:R-:W-:Y:S01]  /*0410*/  FMUL R21, R15, UR6 ;  /* 0x000000060f157c20 */ /* 0x000fe20008400000 */
[----:B------:R-:W-:Y:S01]  /*0420*/  FFMA R22, R19, UR7, R22 ;  /* 0x0000000713167c23 */ /* 0x000fe20008000016 */
[----:B------:R-:W-:Y:S01]  /*0430*/  FFMA R8, R11, UR7, R8 ;  /* 0x000000070b087c23 */ /* 0x000fe20008000008 */
[----:B------:R-:W-:Y:S01]  /*0440*/  FMUL R23, R23, UR6 ;  /* 0x0000000617177c20 */ /* 0x000fe20008400000 */
[----:B------:R-:W-:Y:S01]  /*0450*/  FFMA R19, R10, UR7, R9 ;  /* 0x000000070a137c23 */ /* 0x000fe20008000009 */
[----:B------:R-:W-:Y:S01]  /*0460*/  FFMA R21, R14, UR7, R21 ;  /* 0x000000070e157c23 */ /* 0x000fe20008000015 */
[----:B------:R-:W-:Y:S01]  /*0470*/  FFMA R9, R17, UR6, R8 ;  /* 0x0000000611097c23 */ /* 0x000fe20008000008 */
[----:B------:R-:W-:Y:S01]  /*0480*/  FFMA R23, R20, UR7, R23 ;  /* 0x0000000714177c23 */ /* 0x000fe20008000017 */
[----:B------:R-:W-:Y:S01]  /*0490*/  FFMA R19, R16, UR6, R19 ;  /* 0x0000000610137c23 */ /* 0x000fe20008000013 */
[----:B------:R-:W-:Y:S01]  /*04a0*/  FFMA R21, R18, UR6, R21 ;  /* 0x0000000612157c23 */ /* 0x000fe20008000015 */
[----:B------:R-:W-:Y:S01]  /*04b0*/  FFMA R22, R25, UR6, R22 ;  /* 0x0000000619167c23 */ /* 0x000fe20008000016 */
[-C--:B------:R-:W-:Y:S01]  /*04c0*/  FMUL R9, R9, R0.reuse ;  /* 0x0000000009097220 */ /* 0x080fe20000400000 */
[----:B------:R-:W-:Y:S01]  /*04d0*/  FFMA R26, R26, UR6, R23 ;  /* 0x000000061a1a7c23 */ /* 0x000fe20008000017 */
[----:B------:R-:W-:Y:S01]  /*04e0*/  FFMA R24, R27, UR6, R24 ;  /* 0x000000061b187c23 */ /* 0x000fe20008000018 */
[-C--:B------:R-:W-:Y:S01]  /*04f0*/  FMUL R19, R19, R0.reuse ;  /* 0x0000000013137220 */ /* 0x080fe20000400000 */
[-C--:B------:R-:W-:Y:S01]  /*0500*/  FMUL R21, R21, R0.reuse ;  /* 0x0000000015157220 */ /* 0x080fe20000400000 */
[----:B------:R-:W-:-:S02]  /*0510*/  FFMA R22, R22, R0, -R9 ;  /* 0x0000000016167223 */ /* 0x000fc40000000809 */
[-C--:B------:R-:W-:Y:S01]  /*0520*/  FFMA R19, R26, R0.reuse, -R19 ;  /* 0x000000001a137223 */ /* 0x080fe20000000813 */
[----:B------:R-:W-:Y:S01]  /*0530*/  FFMA R21, R24, R0, -R21 ;  /* 0x0000000018157223 */ /* 0x000fe20000000815 */
[--C-:B------:R-:W-:Y:S01]  /*0540*/  FADD R23, R13, R22.reuse ;  /* 0x000000160d177221 */ /* 0x100fe20000000000 */
[--C-:B------:R-:W-:Y:S01]  /*0550*/  FADD R11, R11, R22.reuse ;  /* 0x000000160b0b7221 */ /* 0x100fe20000000000 */
[----:B------:R-:W-:Y:S01]  /*0560*/  FADD R25, R17, R22 ;  /* 0x0000001611197221 */ /* 0x000fe20000000000 */
[----:B------:R-:W-:Y:S01]  /*0570*/  FADD R9, R10, R19 ;  /* 0x000000130a097221 */ /* 0x000fe20000000000 */
[----:B------:R-:W-:Y:S01]  /*0580*/  FADD R13, R14, R21 ;  /* 0x000000150e0d7221 */ /* 0x000fe20000000000 */
[----:B------:R-:W-:Y:S01]  /*0590*/  FADD R17, R12, R19 ;  /* 0x000000130c117221 */ /* 0x000fe20000000000 */
[----:B------:R-:W-:Y:S01]  /*05a0*/  FADD R15, R15, R21 ;  /* 0x000000150f0f7221 */ /* 0x000fe20000000000 */
[----:B------:R-:W-:Y:S01]  /*05b0*/  FADD R19, R16, R19 ;  /* 0x0000001310137221 */ /* 0x000fe20000000000 */
[----:B------:R-:W-:Y:S01]  /*05c0*/  FADD R21, R18, R21 ;  /* 0x0000001512157221 */ /* 0x000fe20000000000 */
        /* <DEDUP_REMOVED lines=10> */
        .weak           $__internal_1_$__cuda_sm20_rcp_rn_f32_slowpath
        .type           $__internal_1_$__cuda_sm20_rcp_rn_f32_slowpath,@function
        .size           $__internal_1_$__cuda_sm20_rcp_rn_f32_slowpath,(.L_x_19 - $__internal_1_$__cuda_sm20_rcp_rn_f32_slowpath)
$__internal_1_$__cuda_sm20_rcp_rn_f32_slowpath:
[----:B------:R-:W-:-:S04]  /*0670*/  SHF.L.U32 R9, R0, 0x1, RZ ;  /* 0x0000000100097819 */ /* 0x000fc800000006ff */
[----:B------:R-:W-:-:S04]  /*0680*/  SHF.R.U32.HI R9, RZ, 0x18, R9 ;  /* 0x00000018ff097819 */ /* 0x000fc80000011609 */
[----:B------:R-:W-:-:S13]  /*0690*/  ISETP.NE.U32.AND P0, PT, R9, RZ, PT ;  /* 0x000000ff0900720c */ /* 0x000fda0003f05070 */
[----:B------:R-:W-:Y:S05]  /*06a0*/  @P0 BRA `(.L_x_14) ;  /* 0x00000000002c0947 */ /* 0x000fea0003800000 */
[----:B------:R-:W-:-:S04]  /*06b0*/  SHF.L.U32 R9, R0, 0x1, RZ ;  /* 0x0000000100097819 */ /* 0x000fc800000006ff */
[----:B------:R-:W-:-:S13]  /*06c0*/  ISETP.NE.AND P0, PT, R9, RZ, PT ;  /* 0x000000ff0900720c */ /* 0x000fda0003f05270 */
[----:B------:R2:W3:Y:S01]  /*06d0*/  @!P0 MUFU.RCP R9, R0 ;  /* 0x0000000000098308 */ /* 0x0004e20000001000 */
[----:B------:R-:W-:Y:S05]  /*06e0*/  @!P0 BRA `(.L_x_15) ;  /* 0x0000000000a48947 */ /* 0x000fea0003800000 */
[----:B------:R-:W-:-:S04]  /*06f0*/  FFMA R28, R0, 1.84467440737095516160e+19, RZ ;  /* 0x5f800000001c7823 */ /* 0x000fc800000000ff */
[----:B---3--:R-:W2:Y:S02]  /*0700*/  MUFU.RCP R9, R28 ;  /* 0x0000001c00097308 */ /* 0x008ea40000001000 */
[----:B--2---:R-:W-:-:S04]  /*0710*/  FFMA R0, R28, R9, -1 ;  /* 0xbf8000001c007423 */ /* 0x004fc80000000009 */
[----:B------:R-:W-:-:S04]  /*0720*/  FADD.FTZ R0, -R0, -RZ ;  /* 0x800000ff00007221 */ /* 0x000fc80000010100 */
[----:B------:R-:W-:-:S04]  /*0730*/  FFMA R0, R9, R0, R9 ;  /* 0x0000000009007223 */ /* 0x000fc80000000009 */
[----:B------:R-:W-:Y:S01]  /*0740*/  FFMA R9, R0, 1.84467440737095516160e+19, RZ ;  /* 0x5f80000000097823 */ /* 0x000fe200000000ff */
[----:B------:R-:W-:Y:S06]  /*0750*/  BRA `(.L_x_15) ;  /* 0x0000000000887947 */ /* 0x000fec0003800000 */
.L_x_14:
[----:B------:R-:W-:-:S04]  /*0760*/  IADD3 R28, PT, PT, R9, -0xfd, RZ ;  /* 0xffffff03091c7810 */ /* 0x000fc80007ffe0ff */
[----:B------:R-:W-:-:S13]  /*0770*/  ISETP.GT.U32.AND P0, PT, R28, 0x1, PT ;  /* 0x000000011c00780c */ /* 0x000fda0003f04070 */
[----:B------:R-:W-:Y:S05]  /*0780*/  @P0 BRA `(.L_x_16) ;  /* 0x0000000000780947 */ /* 0x000fea0003800000 */
[----:B------:R-:W-:Y:S01]  /*0790*/  LOP3.LUT R29, R0, 0x7fffff, RZ, 0xc0, !PT ;  /* 0x007fffff001d7812 */ /* 0x000fe200078ec0ff */
[----:B------:R-:W-:-:S03]  /*07a0*/  HFMA2 R33, -RZ, RZ, 0, 1.78813934326171875e-07 ;  /* 0x00000003ff217431 */ /* 0x000fc600000001ff */
[----:B------:R-:W-:-:S04]  /*07b0*/  LOP3.LUT R29, R29, 0x3f800000, RZ, 0xfc, !PT ;  /* 0x3f8000001d1d7812 */ /* 0x000fc800078efcff */
[----:B------:R-:W0:Y:S01]  /*07c0*/  MUFU.RCP R30, R29 ;  /* 0x0000001d001e7308 */ /* 0x000e220000001000 */
[----:B------:R-:W-:Y:S01]  /*07d0*/  SHF.L.U32 R34, R33, R28, RZ ;  /* 0x0000001c21227219 */ /* 0x000fe200000006ff */
[----:B0-----:R-:W-:-:S04]  /*07e0*/  FFMA R31, R29, R30, -1 ;  /* 0xbf8000001d1f7423 */ /* 0x001fc8000000001e */
[----:B------:R-:W-:-:S04]  /*07f0*/  FADD.FTZ R31, -R31, -RZ ;  /* 0x800000ff1f1f7221 */ /* 0x000fc80000010100 */
[CCC-:B------:R-:W-:Y:S01]  /*0800*/  FFMA.RM R32, R30.reuse, R31.reuse, R30.reuse ;  /* 0x0000001f1e207223 */ /* 0x1c0fe2000000401e */
[----:B------:R-:W-:-:S04]  /*0810*/  FFMA.RP R31, R30, R31, R30 ;  /* 0x0000001f1e1f7223 */ /* 0x000fc8000000801e */
[C---:B------:R-:W-:Y:S02]  /*0820*/  LOP3.LUT R30, R32.reuse, 0x7fffff, RZ, 0xc0, !PT ;  /* 0x007fffff201e7812 */ /* 0x040fe400078ec0ff */
[----:B------:R-:W-:Y:S02]  /*0830*/  FSETP.NEU.FTZ.AND P0, PT, R32, R31, PT ;  /* 0x0000001f2000720b */ /* 0x000fe40003f1d000 */
[----:B------:R-:W-:Y:S02]  /*0840*/  LOP3.LUT R31, R30, 0x800000, RZ, 0xfc, !PT ;  /* 0x008000001e1f7812 */ /* 0x000fe400078efcff */
[----:B------:R-:W-:Y:S02]  /*0850*/  SEL R30, RZ, 0xffffffff, !P0 ;  /* 0xffffffffff1e7807 */ /* 0x000fe40004000000 */
[----:B------:R-:W-:Y:S02]  /*0860*/  LOP3.LUT R29, R34, R31, RZ, 0xc0, !PT ;  /* 0x0000001f221d7212 */ /* 0x000fe400078ec0ff */
[----:B------:R-:W-:-:S02]  /*0870*/  IADD3 R30, PT, PT, -R30, RZ, RZ ;  /* 0x000000ff1e1e7210 */ /* 0x000fc40007ffe1ff */
[-C--:B------:R-:W-:Y:S02]  /*0880*/  SHF.R.U32.HI R29, RZ, R28.reuse, R29 ;  /* 0x0000001cff1d7219 */ /* 0x080fe4000001161d */
[----:B------:R-:W-:Y:S02]  /*0890*/  LOP3.LUT P1, RZ, R30, R28, R31, 0xf8, !PT ;  /* 0x0000001c1eff7212 */ /* 0x000fe4000782f81f */
[C---:B------:R-:W-:Y:S02]  /*08a0*/  LOP3.LUT P0, RZ, R29.reuse, 0x1, RZ, 0xc0, !PT ;  /* 0x000000011dff7812 */ /* 0x040fe4000780c0ff */
[----:B------:R-:W-:-:S04]  /*08b0*/  LOP3.LUT P2, RZ, R29, 0x2, RZ, 0xc0, !PT ;  /* 0x000000021dff7812 */ /* 0x000fc8000784c0ff */
[----:B------:R-:W-:Y:S02]  /*08c0*/  PLOP3.LUT P0, PT, P0, P1, P2, 0xe0, 0x0 ;  /* 0x000000000000781c */ /* 0x000fe40000703c20 */
[----:B------:R-:W-:Y:S02]  /*08d0*/  LOP3.LUT P1, RZ, R0, 0x7fffff, RZ, 0xc0, !PT ;  /* 0x007fffff00ff7812 */ /* 0x000fe4000782c0ff */
[----:B------:R-:W-:-:S04]  /*08e0*/  SEL R28, RZ, 0x1, !P0 ;  /* 0x00000001ff1c7807 */ /* 0x000fc80004000000 */
[----:B------:R-:W-:-:S04]  /*08f0*/  IADD3 R28, PT, PT, -R28, RZ, RZ ;  /* 0x000000ff1c1c7210 */ /* 0x000fc80007ffe1ff */
[----:B------:R-:W-:Y:S02]  /*0900*/  ISETP.GE.AND P0, PT, R28, RZ, PT ;  /* 0x000000ff1c00720c */ /* 0x000fe40003f06270 */
[----:B------:R-:W-:-:S04]  /*0910*/  IADD3 R28, PT, PT, R9, -0xfc, RZ ;  /* 0xffffff04091c7810 */ /* 0x000fc80007ffe0ff */
[----:B------:R-:W-:-:S07]  /*0920*/  SHF.R.U32.HI R9, RZ, R28, R31 ;  /* 0x0000001cff097219 */ /* 0x000fce000001161f */
[----:B------:R-:W-:-:S04]  /*0930*/  @!P0 IADD3 R9, PT, PT, R9, 0x1, RZ ;  /* 0x0000000109098810 */ /* 0x000fc80007ffe0ff */
[----:B------:R-:W-:-:S04]  /*0940*/  @!P1 SHF.L.U32 R9, R9, 0x1, RZ ;  /* 0x0000000109099819 */ /* 0x000fc800000006ff */
[----:B------:R-:W-:Y:S01]  /*0950*/  LOP3.LUT R9, R9, 0x80000000, R0, 0xf8, !PT ;  /* 0x8000000009097812 */ /* 0x000fe200078ef800 */
[----:B------:R-:W-:Y:S06]  /*0960*/  BRA `(.L_x_15) ;  /* 0x0000000000047947 */ /* 0x000fec0003800000 */
.L_x_16:
[----:B------:R0:W1:Y:S02]  /*0970*/  MUFU.RCP R9, R0 ;  /* 0x0000000000097308 */ /* 0x0000640000001000 */
.L_x_15:
[----:B0123--:R-:W-:Y:S02]  /*0980*/  MOV R0, R9 ;  /* 0x0000000900007202 */ /* 0x00ffe40000000f00 */
[----:B------:R-:W-:-:S04]  /*0990*/  MOV R9, 0x0 ;  /* 0x0000000000097802 */ /* 0x000fc80000000f00 */
[----:B------:R-:W-:Y:S05]  /*09a0*/  RET.REL.NODEC R8 `(settle_constraints) ;  /* 0xfffffff408947950 */ /* 0x000fea0003c3ffff */
.L_x_17:
        /* <DEDUP_REMOVED lines=13> */
.L_x_19:


//--------------------- .nv.shared.reserved.0     --------------------------
	.section	.nv.shared.reserved.0,"aw",@nobits
	.weak		__nv_reservedSMEM_offset_0_alias
	.size		__nv_reservedSMEM_offset_0_alias, 0, 64
	.other		__nv_reservedSMEM_offset_0_alias,@"STO_CUDA_RESERVED_SHARED STV_DEFAULT"
__nv_reservedSMEM_offset_0_alias:
	.zero		0
	.zero		64


//--------------------- .nv.constant0.settle_velocity_correction --------------------------
	.section	.nv.constant0.settle_velocity_correction,"a",@progbits
	.sectionflags	@""
	.align	4
.nv.constant0.settle_velocity_correction:
	.zero		932


//--------------------- .nv.constant0.settle_constraints --------------------------
	.section	.nv.constant0.settle_constraints,"a",@progbits
	.sectionflags	@""
	.align	4
.nv.constant0.settle_constraints:
	.zero		952


//--------------------- SYMBOLS --------------------------

	.type		.nv.reservedSmem.offset0,@object
	.size		.nv.reservedSmem.offset0,0x4
